	.target	sm_90a

	.elftype	@"ET_EXEC"


//--------------------- .note.nv.tkinfo           --------------------------
	.section	.note.nv.tkinfo,"",@"SHT_NOTE"
	.sectionflags	@"SHF_NOTE_NV_TKINFO"
	.tkinfo
        /*0018*/ 	.word	0x00000002
        /*0030*/ 	.string	""
        /*0030*/ 	.string	"ptxas"
        /*0030*/ 	.string	"Cuda compilation tools, release 13.0, V13.0.88"
        /*0030*/ 	.string	"Build cuda_13.0.r13.0/compiler.36424714_0"
        /*0030*/ 	.string	"-arch sm_90a -m 64 "



//--------------------- .note.nv.cuinfo           --------------------------
	.section	.note.nv.cuinfo,"",@"SHT_NOTE"
	.sectionflags	@"SHF_NOTE_NV_CUINFO"
        /*0018*/ 	.short	0x0002
        /*001a*/ 	.short	0x005a
        /*001c*/ 	.short	0x0082
	.zero		2


//--------------------- .nv.info                  --------------------------
	.section	.nv.info,"",@"SHT_CUDA_INFO"
	.align	4


	//----- nvinfo : EIATTR_REGCOUNT
	.align		4
        /*0000*/ 	.byte	0x04, 0x2f
        /*0002*/ 	.short	(.L_15 - .L_14)
	.align		4
.L_14:
        /*0004*/ 	.word	index@(_ZN7cutlass13device_kernelINS_4gemm6kernel13GemmUniversalIN4cute5tupleIJiiiiEEENS1_10collective13CollectiveMmaINS1_34MainloopSm90TmaGmmaWarpSpecializedILi7ENS5_IJNS4_1CILi8EEENSA_ILi1EEESC_EEENS1_35KernelTmaWarpSpecializedCooperativeEEENS5_IJNSA_ILi128EEESG_NSA_ILi64EEEEEENS_6half_tENS5_IJSC_llEEESJ_SK_NS4_8TiledMMAINS4_8MMA_AtomIJNS4_4SM904GMMA26MMA_64x128x16_F32F16F16_SSILNSO_5MajorE1ELSQ_1ELNSO_7ScaleInE1ELSR_1EEEEEENS4_6LayoutINS5_IJNSA_ILi2EEESC_SC_EEENS5_IJSC_NSA_ILi0EEESX_EEEEENS5_IJNS4_10UnderscoreES10_S10_EEEEENS4_13SM90_TMA_LOADENS4_14ComposedLayoutINS4_7SwizzleILi3ELi4ELi3EEENS4_18smem_ptr_flag_bitsILi16EEENSU_INS5_IJSH_SB_EEENS5_IJSC_SH_EEEEEEEvNS4_8identityENS4_23SM90_TMA_LOAD_MULTICASTES1C_vS1D_EENS_8epilogue10collective6detail29Sm90TmaWarpSpecializedAdapterINS1H_15DefaultEpilogueISJ_NS5_IJlSC_lEEES1L_NS1G_6thread17LinearCombinationISJ_Li1EffLNS1M_9ScaleType4KindE0ELNS_15FloatRoundStyleE2ESJ_EENS1_15EpilogueDefaultEEEEEvvEEEEvNT_6ParamsE)
        /*0008*/ 	.word	0x000000a8


	//----- nvinfo : EIATTR_FRAME_SIZE
	.align		4
.L_15:
        /*000c*/ 	.byte	0x04, 0x11
        /*000e*/ 	.short	(.L_17 - .L_16)
	.align		4
.L_16:
        /*0010*/ 	.word	index@(_ZN7cutlass13device_kernelINS_4gemm6kernel13GemmUniversalIN4cute5tupleIJiiiiEEENS1_10collective13CollectiveMmaINS1_34MainloopSm90TmaGmmaWarpSpecializedILi7ENS5_IJNS4_1CILi8EEENSA_ILi1EEESC_EEENS1_35KernelTmaWarpSpecializedCooperativeEEENS5_IJNSA_ILi128EEESG_NSA_ILi64EEEEEENS_6half_tENS5_IJSC_llEEESJ_SK_NS4_8TiledMMAINS4_8MMA_AtomIJNS4_4SM904GMMA26MMA_64x128x16_F32F16F16_SSILNSO_5MajorE1ELSQ_1ELNSO_7ScaleInE1ELSR_1EEEEEENS4_6LayoutINS5_IJNSA_ILi2EEESC_SC_EEENS5_IJSC_NSA_ILi0EEESX_EEEEENS5_IJNS4_10UnderscoreES10_S10_EEEEENS4_13SM90_TMA_LOADENS4_14ComposedLayoutINS4_7SwizzleILi3ELi4ELi3EEENS4_18smem_ptr_flag_bitsILi16EEENSU_INS5_IJSH_SB_EEENS5_IJSC_SH_EEEEEEEvNS4_8identityENS4_23SM90_TMA_LOAD_MULTICASTES1C_vS1D_EENS_8epilogue10collective6detail29Sm90TmaWarpSpecializedAdapterINS1H_15DefaultEpilogueISJ_NS5_IJlSC_lEEES1L_NS1G_6thread17LinearCombinationISJ_Li1EffLNS1M_9ScaleType4KindE0ELNS_15FloatRoundStyleE2ESJ_EENS1_15EpilogueDefaultEEEEEvvEEEEvNT_6ParamsE)
        /*0014*/ 	.word	0x00000000


	//----- nvinfo : EIATTR_MIN_STACK_SIZE
	.align		4
.L_17:
        /*0018*/ 	.byte	0x04, 0x12
        /*001a*/ 	.short	(.L_19 - .L_18)
	.align		4
.L_18:
        /*001c*/ 	.word	index@(_ZN7cutlass13device_kernelINS_4gemm6kernel13GemmUniversalIN4cute5tupleIJiiiiEEENS1_10collective13CollectiveMmaINS1_34MainloopSm90TmaGmmaWarpSpecializedILi7ENS5_IJNS4_1CILi8EEENSA_ILi1EEESC_EEENS1_35KernelTmaWarpSpecializedCooperativeEEENS5_IJNSA_ILi128EEESG_NSA_ILi64EEEEEENS_6half_tENS5_IJSC_llEEESJ_SK_NS4_8TiledMMAINS4_8MMA_AtomIJNS4_4SM904GMMA26MMA_64x128x16_F32F16F16_SSILNSO_5MajorE1ELSQ_1ELNSO_7ScaleInE1ELSR_1EEEEEENS4_6LayoutINS5_IJNSA_ILi2EEESC_SC_EEENS5_IJSC_NSA_ILi0EEESX_EEEEENS5_IJNS4_10UnderscoreES10_S10_EEEEENS4_13SM90_TMA_LOADENS4_14ComposedLayoutINS4_7SwizzleILi3ELi4ELi3EEENS4_18smem_ptr_flag_bitsILi16EEENSU_INS5_IJSH_SB_EEENS5_IJSC_SH_EEEEEEEvNS4_8identityENS4_23SM90_TMA_LOAD_MULTICASTES1C_vS1D_EENS_8epilogue10collective6detail29Sm90TmaWarpSpecializedAdapterINS1H_15DefaultEpilogueISJ_NS5_IJlSC_lEEES1L_NS1G_6thread17LinearCombinationISJ_Li1EffLNS1M_9ScaleType4KindE0ELNS_15FloatRoundStyleE2ESJ_EENS1_15EpilogueDefaultEEEEEvvEEEEvNT_6ParamsE)
        /*0020*/ 	.word	0x00000000
.L_19:


//--------------------- .nv.compat                --------------------------
	.section	.nv.compat,"",@"SHT_CUDA_COMPAT_INFO"
	.align	4
        /*0000*/ 	.byte	0x02, 0x09, 0x01, 0x00, 0x02, 0x02, 0x04, 0x00, 0x02, 0x05, 0x05, 0x00, 0x03, 0x07, 0x01, 0x01
        /*0010*/ 	.byte	0x02, 0x03, 0x01, 0x00, 0x02, 0x06, 0x01, 0x00, 0x04, 0x0b, 0x08, 0x00, 0x00, 0x00, 0x00, 0x00
        /*0020*/ 	.byte	0x00, 0x00, 0x00, 0x00


//--------------------- .nv.info._ZN7cutlass13device_kernelINS_4gemm6kernel13GemmUniversalIN4cute5tupleIJiiiiEEENS1_10collective13CollectiveMmaINS1_34MainloopSm90TmaGmmaWarpSpecializedILi7ENS5_IJNS4_1CILi8EEENSA_ILi1EEESC_EEENS1_35KernelTmaWarpSpecializedCooperativeEEENS5_IJNSA_ILi128EEESG_NSA_ILi64EEEEEENS_6half_tENS5_IJSC_llEEESJ_SK_NS4_8TiledMMAINS4_8MMA_AtomIJNS4_4SM904GMMA26MMA_64x128x16_F32F16F16_SSILNSO_5MajorE1ELSQ_1ELNSO_7ScaleInE1ELSR_1EEEEEENS4_6LayoutINS5_IJNSA_ILi2EEESC_SC_EEENS5_IJSC_NSA_ILi0EEESX_EEEEENS5_IJNS4_10UnderscoreES10_S10_EEEEENS4_13SM90_TMA_LOADENS4_14ComposedLayoutINS4_7SwizzleILi3ELi4ELi3EEENS4_18smem_ptr_flag_bitsILi16EEENSU_INS5_IJSH_SB_EEENS5_IJSC_SH_EEEEEEEvNS4_8identityENS4_23SM90_TMA_LOAD_MULTICASTES1C_vS1D_EENS_8epilogue10collective6detail29Sm90TmaWarpSpecializedAdapterINS1H_15DefaultEpilogueISJ_NS5_IJlSC_lEEES1L_NS1G_6thread17LinearCombinationISJ_Li1EffLNS1M_9ScaleType4KindE0ELNS_15FloatRoundStyleE2ESJ_EENS1_15EpilogueDefaultEEEEEvvEEEEvNT_6ParamsE --------------------------
	.section	.nv.info._ZN7cutlass13device_kernelINS_4gemm6kernel13GemmUniversalIN4cute5tupleIJiiiiEEENS1_10collective13CollectiveMmaINS1_34MainloopSm90TmaGmmaWarpSpecializedILi7ENS5_IJNS4_1CILi8EEENSA_ILi1EEESC_EEENS1_35KernelTmaWarpSpecializedCooperativeEEENS5_IJNSA_ILi128EEESG_NSA_ILi64EEEEEENS_6half_tENS5_IJSC_llEEESJ_SK_NS4_8TiledMMAINS4_8MMA_AtomIJNS4_4SM904GMMA26MMA_64x128x16_F32F16F16_SSILNSO_5MajorE1ELSQ_1ELNSO_7ScaleInE1ELSR_1EEEEEENS4_6LayoutINS5_IJNSA_ILi2EEESC_SC_EEENS5_IJSC_NSA_ILi0EEESX_EEEEENS5_IJNS4_10UnderscoreES10_S10_EEEEENS4_13SM90_TMA_LOADENS4_14ComposedLayoutINS4_7SwizzleILi3ELi4ELi3EEENS4_18smem_ptr_flag_bitsILi16EEENSU_INS5_IJSH_SB_EEENS5_IJSC_SH_EEEEEEEvNS4_8identityENS4_23SM90_TMA_LOAD_MULTICASTES1C_vS1D_EENS_8epilogue10collective6detail29Sm90TmaWarpSpecializedAdapterINS1H_15DefaultEpilogueISJ_NS5_IJlSC_lEEES1L_NS1G_6thread17LinearCombinationISJ_Li1EffLNS1M_9ScaleType4KindE0ELNS_15FloatRoundStyleE2ESJ_EENS1_15EpilogueDefaultEEEEEvvEEEEvNT_6ParamsE,"",@"SHT_CUDA_INFO"
	.sectionflags	@""
	.align	4


	//----- nvinfo : EIATTR_CUDA_API_VERSION
	.align		4
        /*0000*/ 	.byte	0x04, 0x37
        /*0002*/ 	.short	(.L_21 - .L_20)
.L_20:
        /*0004*/ 	.word	0x00000082


	//----- nvinfo : EIATTR_KPARAM_INFO
	.align		4
.L_21:
        /*0008*/ 	.byte	0x04, 0x17
        /*000a*/ 	.short	(.L_23 - .L_22)
.L_22:
        /*000c*/ 	.word	0x00000000
        /*0010*/ 	.short	0x0000
        /*0012*/ 	.short	0x0070
        /*0014*/ 	.byte	0x00, 0xf0, 0x01, 0x10


	//----- nvinfo : EIATTR_SPARSE_MMA_MASK
	.align		4
.L_23:
        /*0018*/ 	.byte	0x03, 0x50
        /*001a*/ 	.short	0x0000


	//----- nvinfo : EIATTR_MAXREG_COUNT
	.align		4
        /*001c*/ 	.byte	0x03, 0x1b
        /*001e*/ 	.short	0x00a8


	//----- nvinfo : EIATTR_NUM_BARRIERS
	.align		4
        /*0020*/ 	.byte	0x02, 0x4c
        /*0022*/ 	.byte	0x01
	.zero		1


	//----- nvinfo : EIATTR_EXTERNS
	.align		4
        /*0024*/ 	.byte	0x04, 0x0f
        /*0026*/ 	.short	(.L_25 - .L_24)


	//   ....[0]....
	.align		4
.L_24:
        /*0028*/ 	.word	index@(__assertfail)


	//----- nvinfo : EIATTR_MERCURY_ISA_VERSION
	.align		4
.L_25:
        /*002c*/ 	.byte	0x03, 0x5f
        /*002e*/ 	.short	0x0101


	//----- nvinfo : EIATTR_INT_WARP_WIDE_INSTR_OFFSETS
	.align		4
        /*0030*/ 	.byte	0x04, 0x31
        /*0032*/ 	.short	(.L_27 - .L_26)


	//   ....[0]....
.L_26:
        /*0034*/ 	.word	0x00000530


	//   ....[1]....
        /*0038*/ 	.word	0x00000550


	//   ....[2]....
        /*003c*/ 	.word	0x00000700


	//----- nvinfo : EIATTR_COOP_GROUP_MASK_REGIDS
	.align		4
.L_27:
        /*0040*/ 	.byte	0x04, 0x29
        /*0042*/ 	.short	(.L_29 - .L_28)


	//   ....[0]....
.L_28:
        /*0044*/ 	.word	0xffffffff


	//   ....[1]....
        /*0048*/ 	.word	0xffffffff


	//   ....[2]....
        /*004c*/ 	.word	0xffffffff


	//   ....[3]....
        /*0050*/ 	.word	0xffffffff


	//   ....[4]....
        /*0054*/ 	.word	0xffffffff


	//   ....[5]....
        /*0058*/ 	.word	0xffffffff


	//----- nvinfo : EIATTR_COOP_GROUP_INSTR_OFFSETS
	.align		4
.L_29:
        /*005c*/ 	.byte	0x04, 0x28
        /*005e*/ 	.short	(.L_31 - .L_30)


	//   ....[0]....
.L_30:
        /*0060*/ 	.word	0x00000060


	//   ....[1]....
        /*0064*/ 	.word	0x00000070


	//   ....[2]....
        /*0068*/ 	.word	0x00000130


	//   ....[3]....
        /*006c*/ 	.word	0x00000360


	//   ....[4]....
        /*0070*/ 	.word	0x00000860


	//   ....[5]....
        /*0074*/ 	.word	0x000014e0


	//----- nvinfo : EIATTR_REG_RECONFIG
	.align		4
.L_31:
        /*0078*/ 	.byte	0x01, 0x54
	.zero		2


	//----- nvinfo : EIATTR_SYSCALL_OFFSETS
	.align		4
        /*007c*/ 	.byte	0x04, 0x46
        /*007e*/ 	.short	(.L_33 - .L_32)


	//   ....[0]....
.L_32:
        /*0080*/ 	.word	0x000016c0


	//----- nvinfo : EIATTR_MBARRIER_INSTR_OFFSETS
	.align		4
.L_33:
        /*0084*/ 	.byte	0x04, 0x39
        /*0086*/ 	.short	(.L_35 - .L_34)


	//   ....[0]....
.L_34:
        /*0088*/ 	.word	0x00000260
        /*008c*/ 	.word	0x000000ff
        /*0090*/ 	.word	0x00000000
        /*0094*/ 	.short	0x0100
        /*0096*/ 	.byte	0x08
	.zero		1


	//   ....[1]....
        /*0098*/ 	.word	0x00000270
        /*009c*/ 	.word	0x000000ff
        /*00a0*/ 	.word	0x00000038
        /*00a4*/ 	.short	0x0100
        /*00a6*/ 	.byte	0x08
	.zero		1


	//   ....[2]....
        /*00a8*/ 	.word	0x00000280
        /*00ac*/ 	.word	0x000000ff
        /*00b0*/ 	.word	0x00000008
        /*00b4*/ 	.short	0x0100
        /*00b6*/ 	.byte	0x08
	.zero		1


	//   ....[3]....
        /*00b8*/ 	.word	0x00000290
        /*00bc*/ 	.word	0x000000ff
        /*00c0*/ 	.word	0x00000040
        /*00c4*/ 	.short	0x0100
        /*00c6*/ 	.byte	0x08
	.zero		1


	//   ....[4]....
        /*00c8*/ 	.word	0x000002a0
        /*00cc*/ 	.word	0x000000ff
        /*00d0*/ 	.word	0x00000010
        /*00d4*/ 	.short	0x0100
        /*00d6*/ 	.byte	0x08
	.zero		1


	//   ....[5]....
        /*00d8*/ 	.word	0x000002b0
        /*00dc*/ 	.word	0x000000ff
        /*00e0*/ 	.word	0x00000048
        /*00e4*/ 	.short	0x0100
        /*00e6*/ 	.byte	0x08
	.zero		1


	//   ....[6]....
        /*00e8*/ 	.word	0x000002c0
        /*00ec*/ 	.word	0x000000ff
        /*00f0*/ 	.word	0x00000018
        /*00f4*/ 	.short	0x0100
        /*00f6*/ 	.byte	0x08
	.zero		1


	//   ....[7]....
        /*00f8*/ 	.word	0x000002d0
        /*00fc*/ 	.word	0x000000ff
        /*0100*/ 	.word	0x00000050
        /*0104*/ 	.short	0x0100
        /*0106*/ 	.byte	0x08
	.zero		1


	//   ....[8]....
        /*0108*/ 	.word	0x000002e0
        /*010c*/ 	.word	0x000000ff
        /*0110*/ 	.word	0x00000020
        /*0114*/ 	.short	0x0100
        /*0116*/ 	.byte	0x08
	.zero		1


	//   ....[9]....
        /*0118*/ 	.word	0x000002f0
        /*011c*/ 	.word	0x000000ff
        /*0120*/ 	.word	0x00000058
        /*0124*/ 	.short	0x0100
        /*0126*/ 	.byte	0x08
	.zero		1


	//   ....[10]....
        /*0128*/ 	.word	0x00000300
        /*012c*/ 	.word	0x000000ff
        /*0130*/ 	.word	0x00000028
        /*0134*/ 	.short	0x0100
        /*0136*/ 	.byte	0x08
	.zero		1


	//   ....[11]....
        /*0138*/ 	.word	0x00000310
        /*013c*/ 	.word	0x000000ff
        /*0140*/ 	.word	0x00000060
        /*0144*/ 	.short	0x0100
        /*0146*/ 	.byte	0x08
	.zero		1


	//   ....[12]....
        /*0148*/ 	.word	0x00000320
        /*014c*/ 	.word	0x000000ff
        /*0150*/ 	.word	0x00000030
        /*0154*/ 	.short	0x0100
        /*0156*/ 	.byte	0x08
	.zero		1


	//   ....[13]....
        /*0158*/ 	.word	0x00000330
        /*015c*/ 	.word	0x000000ff
        /*0160*/ 	.word	0x00000068
        /*0164*/ 	.short	0x0100
        /*0166*/ 	.byte	0x08
	.zero		1


	//   ....[14]....
        /*0168*/ 	.word	0x00000790
        /*016c*/ 	.word	0x000000ff
        /*0170*/ 	.word	0x00000080
        /*0174*/ 	.short	0x0100
        /*0176*/ 	.byte	0x06
	.zero		1


	//   ....[15]....
        /*0178*/ 	.word	0x00000810
        /*017c*/ 	.word	0x000000ff
        /*0180*/ 	.word	0x00000088
        /*0184*/ 	.short	0x0100
        /*0186*/ 	.byte	0x06
	.zero		1


	//   ....[16]....
        /*0188*/ 	.word	0x00001780
        /*018c*/ 	.word	0x00000003
        /*0190*/ 	.word	0x00000000
        /*0194*/ 	.short	0x010a
        /*0196*/ 	.byte	0x3f
	.zero		1


	//   ....[17]....
        /*0198*/ 	.word	0x000017e0
        /*019c*/ 	.word	0x00000003
        /*01a0*/ 	.word	0x00000000
        /*01a4*/ 	.short	0x010a
        /*01a6*/ 	.byte	0x3f
	.zero		1


	//   ....[18]....
        /*01a8*/ 	.word	0x00001b60
        /*01ac*/ 	.word	0x00000005
        /*01b0*/ 	.word	0x00000000
        /*01b4*/ 	.short	0x010a
        /*01b6*/ 	.byte	0x3f
	.zero		1


	//   ....[19]....
        /*01b8*/ 	.word	0x00001ba0
        /*01bc*/ 	.word	0x00000005
        /*01c0*/ 	.word	0x00000000
        /*01c4*/ 	.short	0x010a
        /*01c6*/ 	.byte	0x3f
	.zero		1


	//   ....[20]....
        /*01c8*/ 	.word	0x00001e00
        /*01cc*/ 	.word	0x00000004
        /*01d0*/ 	.word	0x00000000
        /*01d4*/ 	.short	0x0101
        /*01d6*/ 	.byte	0x3f
	.zero		1


	//   ....[21]....
        /*01d8*/ 	.word	0x00002020
        /*01dc*/ 	.word	0x00000000
        /*01e0*/ 	.word	0x00000000
        /*01e4*/ 	.short	0x0101
        /*01e6*/ 	.byte	0x3f
	.zero		1


	//   ....[22]....
        /*01e8*/ 	.word	0x000071d0
        /*01ec*/ 	.word	0x00000018
        /*01f0*/ 	.word	0x00000038
        /*01f4*/ 	.short	0x010a
        /*01f6*/ 	.byte	0x3f
	.zero		1


	//   ....[23]....
        /*01f8*/ 	.word	0x00007690
        /*01fc*/ 	.word	0x00000006
        /*0200*/ 	.word	0x00000088
        /*0204*/ 	.short	0x0101
        /*0206*/ 	.byte	0x3f
	.zero		1


	//   ....[24]....
        /*0208*/ 	.word	0x00007d90
        /*020c*/ 	.word	0x00000007
        /*0210*/ 	.word	0x00000000
        /*0214*/ 	.short	0x010a
        /*0216*/ 	.byte	0x3f
	.zero		1


	//   ....[25]....
        /*0218*/ 	.word	0x00007e10
        /*021c*/ 	.word	0x00000006
        /*0220*/ 	.word	0x00000000
        /*0224*/ 	.short	0x010a
        /*0226*/ 	.byte	0x3f
	.zero		1


	//   ....[26]....
        /*0228*/ 	.word	0x00007ea0
        /*022c*/ 	.word	0x00000007
        /*0230*/ 	.word	0x00000000
        /*0234*/ 	.short	0x010a
        /*0236*/ 	.byte	0x3f
	.zero		1


	//   ....[27]....
        /*0238*/ 	.word	0x00007f30
        /*023c*/ 	.word	0x00000006
        /*0240*/ 	.word	0x00000000
        /*0244*/ 	.short	0x010a
        /*0246*/ 	.byte	0x3f
	.zero		1


	//   ....[28]....
        /*0248*/ 	.word	0x00007fc0
        /*024c*/ 	.word	0x00000007
        /*0250*/ 	.word	0x00000000
        /*0254*/ 	.short	0x010a
        /*0256*/ 	.byte	0x3f
	.zero		1


	//   ....[29]....
        /*0258*/ 	.word	0x00008050
        /*025c*/ 	.word	0x00000006
        /*0260*/ 	.word	0x00000000
        /*0264*/ 	.short	0x010a
        /*0266*/ 	.byte	0x3f
	.zero		1


	//   ....[30]....
        /*0268*/ 	.word	0x000080e0
        /*026c*/ 	.word	0x00000005
        /*0270*/ 	.word	0x00000000
        /*0274*/ 	.short	0x010a
        /*0276*/ 	.byte	0x3f
	.zero		1


	//   ....[31]....
        /*0278*/ 	.word	0x00008140
        /*027c*/ 	.word	0x00000003
        /*0280*/ 	.word	0x00000000
        /*0284*/ 	.short	0x010a
        /*0286*/ 	.byte	0x3f
	.zero		1


	//   ....[32]....
        /*0288*/ 	.word	0x00008190
        /*028c*/ 	.word	0x00000005
        /*0290*/ 	.word	0x00000000
        /*0294*/ 	.short	0x010a
        /*0296*/ 	.byte	0x3f
	.zero		1


	//   ....[33]....
        /*0298*/ 	.word	0x00008260
        /*029c*/ 	.word	0x00000018
        /*02a0*/ 	.word	0x00000038
        /*02a4*/ 	.short	0x010a
        /*02a6*/ 	.byte	0x3f
	.zero		1


	//   ....[34]....
        /*02a8*/ 	.word	0x00008330
        /*02ac*/ 	.word	0x00000007
        /*02b0*/ 	.word	0x00000000
        /*02b4*/ 	.short	0x010a
        /*02b6*/ 	.byte	0x3f
	.zero		1


	//   ....[35]....
        /*02b8*/ 	.word	0x00008380
        /*02bc*/ 	.word	0x00000006
        /*02c0*/ 	.word	0x00000000
        /*02c4*/ 	.short	0x010a
        /*02c6*/ 	.byte	0x3f
	.zero		1


	//   ....[36]....
        /*02c8*/ 	.word	0x000083d0
        /*02cc*/ 	.word	0x00000007
        /*02d0*/ 	.word	0x00000000
        /*02d4*/ 	.short	0x010a
        /*02d6*/ 	.byte	0x3f
	.zero		1


	//   ....[37]....
        /*02d8*/ 	.word	0x00008420
        /*02dc*/ 	.word	0x00000006
        /*02e0*/ 	.word	0x00000000
        /*02e4*/ 	.short	0x010a
        /*02e6*/ 	.byte	0x3f
	.zero		1


	//   ....[38]....
        /*02e8*/ 	.word	0x00008470
        /*02ec*/ 	.word	0x00000007
        /*02f0*/ 	.word	0x00000000
        /*02f4*/ 	.short	0x010a
        /*02f6*/ 	.byte	0x3f
	.zero		1


	//   ....[39]....
        /*02f8*/ 	.word	0x000084c0
        /*02fc*/ 	.word	0x00000006
        /*0300*/ 	.word	0x00000000
        /*0304*/ 	.short	0x010a
        /*0306*/ 	.byte	0x3f
	.zero		1


	//----- nvinfo : EIATTR_NUM_MBARRIERS
	.align		4
.L_35:
        /*0308*/ 	.byte	0x03, 0x38
        /*030a*/ 	.short	0x0010


	//----- nvinfo : EIATTR_EXIT_INSTR_OFFSETS
	.align		4
        /*030c*/ 	.byte	0x04, 0x1c
        /*030e*/ 	.short	(.L_37 - .L_36)


	//   ....[0]....
.L_36:
        /*0310*/ 	.word	0x00000a30


	//   ....[1]....
        /*0314*/ 	.word	0x00001240


	//   ....[2]....
        /*0318*/ 	.word	0x00006910


	//   ....[3]....
        /*031c*/ 	.word	0x00006e70


	//   ....[4]....
        /*0320*/ 	.word	0x00008130


	//----- nvinfo : EIATTR_MAX_THREADS
	.align		4
.L_37:
        /*0324*/ 	.byte	0x04, 0x05
        /*0326*/ 	.short	(.L_39 - .L_38)
.L_38:
        /*0328*/ 	.word	0x00000180
        /*032c*/ 	.word	0x00000001
        /*0330*/ 	.word	0x00000001


	//----- nvinfo : EIATTR_CRS_STACK_SIZE
	.align		4
.L_39:
        /*0334*/ 	.byte	0x04, 0x1e
        /*0336*/ 	.short	(.L_41 - .L_40)
.L_40:
        /*0338*/ 	.word	0x00000000


	//----- nvinfo : EIATTR_CBANK_PARAM_SIZE
	.align		4
.L_41:
        /*033c*/ 	.byte	0x03, 0x19
        /*033e*/ 	.short	0x0470


	//----- nvinfo : EIATTR_PARAM_CBANK
	.align		4
        /*0340*/ 	.byte	0x04, 0x0a
        /*0342*/ 	.short	(.L_43 - .L_42)
	.align		4
.L_42:
        /*0344*/ 	.word	index@(.nv.constant0._ZN7cutlass13device_kernelINS_4gemm6kernel13GemmUniversalIN4cute5tupleIJiiiiEEENS1_10collective13CollectiveMmaINS1_34MainloopSm90TmaGmmaWarpSpecializedILi7ENS5_IJNS4_1CILi8EEENSA_ILi1EEESC_EEENS1_35KernelTmaWarpSpecializedCooperativeEEENS5_IJNSA_ILi128EEESG_NSA_ILi64EEEEEENS_6half_tENS5_IJSC_llEEESJ_SK_NS4_8TiledMMAINS4_8MMA_AtomIJNS4_4SM904GMMA26MMA_64x128x16_F32F16F16_SSILNSO_5MajorE1ELSQ_1ELNSO_7ScaleInE1ELSR_1EEEEEENS4_6LayoutINS5_IJNSA_ILi2EEESC_SC_EEENS5_IJSC_NSA_ILi0EEESX_EEEEENS5_IJNS4_10UnderscoreES10_S10_EEEEENS4_13SM90_TMA_LOADENS4_14ComposedLayoutINS4_7SwizzleILi3ELi4ELi3EEENS4_18smem_ptr_flag_bitsILi16EEENSU_INS5_IJSH_SB_EEENS5_IJSC_SH_EEEEEEEvNS4_8identityENS4_23SM90_TMA_LOAD_MULTICASTES1C_vS1D_EENS_8epilogue10collective6detail29Sm90TmaWarpSpecializedAdapterINS1H_15DefaultEpilogueISJ_NS5_IJlSC_lEEES1L_NS1G_6thread17LinearCombinationISJ_Li1EffLNS1M_9ScaleType4KindE0ELNS_15FloatRoundStyleE2ESJ_EENS1_15EpilogueDefaultEEEEEvvEEEEvNT_6ParamsE)
        /*0348*/ 	.short	0x0210
        /*034a*/ 	.short	0x0470


	//----- nvinfo : EIATTR_SW_WAR
	.align		4
.L_43:
        /*034c*/ 	.byte	0x04, 0x36
        /*034e*/ 	.short	(.L_45 - .L_44)
.L_44:
        /*0350*/ 	.word	0x00000008
.L_45:


//--------------------- .nv.callgraph             --------------------------
	.section	.nv.callgraph,"",@"SHT_CUDA_CALLGRAPH"
	.align	4
	.sectionentsize	8
	.align		4
        /*0000*/ 	.word	0x00000000
	.align		4
        /*0004*/ 	.word	0xffffffff
	.align		4
        /*0008*/ 	.word	index@(_ZN7cutlass13device_kernelINS_4gemm6kernel13GemmUniversalIN4cute5tupleIJiiiiEEENS1_10collective13CollectiveMmaINS1_34MainloopSm90TmaGmmaWarpSpecializedILi7ENS5_IJNS4_1CILi8EEENSA_ILi1EEESC_EEENS1_35KernelTmaWarpSpecializedCooperativeEEENS5_IJNSA_ILi128EEESG_NSA_ILi64EEEEEENS_6half_tENS5_IJSC_llEEESJ_SK_NS4_8TiledMMAINS4_8MMA_AtomIJNS4_4SM904GMMA26MMA_64x128x16_F32F16F16_SSILNSO_5MajorE1ELSQ_1ELNSO_7ScaleInE1ELSR_1EEEEEENS4_6LayoutINS5_IJNSA_ILi2EEESC_SC_EEENS5_IJSC_NSA_ILi0EEESX_EEEEENS5_IJNS4_10UnderscoreES10_S10_EEEEENS4_13SM90_TMA_LOADENS4_14ComposedLayoutINS4_7SwizzleILi3ELi4ELi3EEENS4_18smem_ptr_flag_bitsILi16EEENSU_INS5_IJSH_SB_EEENS5_IJSC_SH_EEEEEEEvNS4_8identityENS4_23SM90_TMA_LOAD_MULTICASTES1C_vS1D_EENS_8epilogue10collective6detail29Sm90TmaWarpSpecializedAdapterINS1H_15DefaultEpilogueISJ_NS5_IJlSC_lEEES1L_NS1G_6thread17LinearCombinationISJ_Li1EffLNS1M_9ScaleType4KindE0ELNS_15FloatRoundStyleE2ESJ_EENS1_15EpilogueDefaultEEEEEvvEEEEvNT_6ParamsE)
	.align		4
        /*000c*/ 	.word	index@(__assertfail)
	.align		4
        /*0010*/ 	.word	0x00000000
	.align		4
        /*0014*/ 	.word	0xfffffffe
	.align		4
        /*0018*/ 	.word	0x00000000
	.align		4
        /*001c*/ 	.word	0xfffffffd
	.align		4
        /*0020*/ 	.word	0x00000000
	.align		4
        /*0024*/ 	.word	0xfffffffc


//--------------------- .nv.constant4             --------------------------
	.section	.nv.constant4,"a",@progbits
	.align	8
	.align		8
.nv.constant4:
        /*0000*/ 	.dword	__assertfail
	.align		8
        /*0008*/ 	.dword	__unnamed_1
	.align		8
        /*0010*/ 	.dword	_ZN40_INTERNAL_1b6e8c21_4_k_cu_424140bc_208264cuda3std3__45__cpo5beginE
	.align		8
        /*0018*/ 	.dword	_ZN40_INTERNAL_1b6e8c21_4_k_cu_424140bc_208264cuda3std3__45__cpo3endE
	.align		8
        /*0020*/ 	.dword	_ZN40_INTERNAL_1b6e8c21_4_k_cu_424140bc_208264cuda3std3__45__cpo6cbeginE
	.align		8
        /*0028*/ 	.dword	_ZN40_INTERNAL_1b6e8c21_4_k_cu_424140bc_208264cuda3std3__45__cpo4cendE
	.align		8
        /*0030*/ 	.dword	_ZN40_INTERNAL_1b6e8c21_4_k_cu_424140bc_208264cuda3std3__442_GLOBAL__N__1b6e8c21_4_k_cu_424140bc_208266ignoreE
	.align		8
        /*0038*/ 	.dword	_ZN40_INTERNAL_1b6e8c21_4_k_cu_424140bc_208264cuda3std3__419piecewise_constructE
	.align		8
        /*0040*/ 	.dword	_ZN40_INTERNAL_1b6e8c21_4_k_cu_424140bc_208264cuda3std3__48in_placeE
	.align		8
        /*0048*/ 	.dword	_ZN40_INTERNAL_1b6e8c21_4_k_cu_424140bc_208264cuda3std6ranges3__45__cpo4swapE
	.align		8
        /*0050*/ 	.dword	_ZN40_INTERNAL_1b6e8c21_4_k_cu_424140bc_208264cuda3std6ranges3__45__cpo9iter_moveE
	.align		8
        /*0058*/ 	.dword	_ZN40_INTERNAL_1b6e8c21_4_k_cu_424140bc_208264cute7productE
	.align		8
        /*0060*/ 	.dword	_ZN40_INTERNAL_1b6e8c21_4_k_cu_424140bc_208264cute1_E
	.align		8
        /*0068*/ 	.dword	$str$22
	.align		8
        /*0070*/ 	.dword	$str$23


//--------------------- .text._ZN7cutlass13device_kernelINS_4gemm6kernel13GemmUniversalIN4cute5tupleIJiiiiEEENS1_10collective13CollectiveMmaINS1_34MainloopSm90TmaGmmaWarpSpecializedILi7ENS5_IJNS4_1CILi8EEENSA_ILi1EEESC_EEENS1_35KernelTmaWarpSpecializedCooperativeEEENS5_IJNSA_ILi128EEESG_NSA_ILi64EEEEEENS_6half_tENS5_IJSC_llEEESJ_SK_NS4_8TiledMMAINS4_8MMA_AtomIJNS4_4SM904GMMA26MMA_64x128x16_F32F16F16_SSILNSO_5MajorE1ELSQ_1ELNSO_7ScaleInE1ELSR_1EEEEEENS4_6LayoutINS5_IJNSA_ILi2EEESC_SC_EEENS5_IJSC_NSA_ILi0EEESX_EEEEENS5_IJNS4_10UnderscoreES10_S10_EEEEENS4_13SM90_TMA_LOADENS4_14ComposedLayoutINS4_7SwizzleILi3ELi4ELi3EEENS4_18smem_ptr_flag_bitsILi16EEENSU_INS5_IJSH_SB_EEENS5_IJSC_SH_EEEEEEEvNS4_8identityENS4_23SM90_TMA_LOAD_MULTICASTES1C_vS1D_EENS_8epilogue10collective6detail29Sm90TmaWarpSpecializedAdapterINS1H_15DefaultEpilogueISJ_NS5_IJlSC_lEEES1L_NS1G_6thread17LinearCombinationISJ_Li1EffLNS1M_9ScaleType4KindE0ELNS_15FloatRoundStyleE2ESJ_EENS1_15EpilogueDefaultEEEEEvvEEEEvNT_6ParamsE --------------------------
	.section	.text._ZN7cutlass13device_kernelINS_4gemm6kernel13GemmUniversalIN4cute5tupleIJiiiiEEENS1_10collective13CollectiveMmaINS1_34MainloopSm90TmaGmmaWarpSpecializedILi7ENS5_IJNS4_1CILi8EEENSA_ILi1EEESC_EEENS1_35KernelTmaWarpSpecializedCooperativeEEENS5_IJNSA_ILi128EEESG_NSA_ILi64EEEEEENS_6half_tENS5_IJSC_llEEESJ_SK_NS4_8TiledMMAINS4_8MMA_AtomIJNS4_4SM904GMMA26MMA_64x128x16_F32F16F16_SSILNSO_5MajorE1ELSQ_1ELNSO_7ScaleInE1ELSR_1EEEEEENS4_6LayoutINS5_IJNSA_ILi2EEESC_SC_EEENS5_IJSC_NSA_ILi0EEESX_EEEEENS5_IJNS4_10UnderscoreES10_S10_EEEEENS4_13SM90_TMA_LOADENS4_14ComposedLayoutINS4_7SwizzleILi3ELi4ELi3EEENS4_18smem_ptr_flag_bitsILi16EEENSU_INS5_IJSH_SB_EEENS5_IJSC_SH_EEEEEEEvNS4_8identityENS4_23SM90_TMA_LOAD_MULTICASTES1C_vS1D_EENS_8epilogue10collective6detail29Sm90TmaWarpSpecializedAdapterINS1H_15DefaultEpilogueISJ_NS5_IJlSC_lEEES1L_NS1G_6thread17LinearCombinationISJ_Li1EffLNS1M_9ScaleType4KindE0ELNS_15FloatRoundStyleE2ESJ_EENS1_15EpilogueDefaultEEEEEvvEEEEvNT_6ParamsE,"ax",@progbits
	.align	128
.text._ZN7cutlass13device_kernelINS_4gemm6kernel13GemmUniversalIN4cute5tupleIJiiiiEEENS1_10collective13CollectiveMmaINS1_34MainloopSm90TmaGmmaWarpSpecializedILi7ENS5_IJNS4_1CILi8EEENSA_ILi1EEESC_EEENS1_35KernelTmaWarpSpecializedCooperativeEEENS5_IJNSA_ILi128EEESG_NSA_ILi64EEEEEENS_6half_tENS5_IJSC_llEEESJ_SK_NS4_8TiledMMAINS4_8MMA_AtomIJNS4_4SM904GMMA26MMA_64x128x16_F32F16F16_SSILNSO_5MajorE1ELSQ_1ELNSO_7ScaleInE1ELSR_1EEEEEENS4_6LayoutINS5_IJNSA_ILi2EEESC_SC_EEENS5_IJSC_NSA_ILi0EEESX_EEEEENS5_IJNS4_10UnderscoreES10_S10_EEEEENS4_13SM90_TMA_LOADENS4_14ComposedLayoutINS4_7SwizzleILi3ELi4ELi3EEENS4_18smem_ptr_flag_bitsILi16EEENSU_INS5_IJSH_SB_EEENS5_IJSC_SH_EEEEEEEvNS4_8identityENS4_23SM90_TMA_LOAD_MULTICASTES1C_vS1D_EENS_8epilogue10collective6detail29Sm90TmaWarpSpecializedAdapterINS1H_15DefaultEpilogueISJ_NS5_IJlSC_lEEES1L_NS1G_6thread17LinearCombinationISJ_Li1EffLNS1M_9ScaleType4KindE0ELNS_15FloatRoundStyleE2ESJ_EENS1_15EpilogueDefaultEEEEEvvEEEEvNT_6ParamsE:
        .type           _ZN7cutlass13device_kernelINS_4gemm6kernel13GemmUniversalIN4cute5tupleIJiiiiEEENS1_10collective13CollectiveMmaINS1_34MainloopSm90TmaGmmaWarpSpecializedILi7ENS5_IJNS4_1CILi8EEENSA_ILi1EEESC_EEENS1_35KernelTmaWarpSpecializedCooperativeEEENS5_IJNSA_ILi128EEESG_NSA_ILi64EEEEEENS_6half_tENS5_IJSC_llEEESJ_SK_NS4_8TiledMMAINS4_8MMA_AtomIJNS4_4SM904GMMA26MMA_64x128x16_F32F16F16_SSILNSO_5MajorE1ELSQ_1ELNSO_7ScaleInE1ELSR_1EEEEEENS4_6LayoutINS5_IJNSA_ILi2EEESC_SC_EEENS5_IJSC_NSA_ILi0EEESX_EEEEENS5_IJNS4_10UnderscoreES10_S10_EEEEENS4_13SM90_TMA_LOADENS4_14ComposedLayoutINS4_7SwizzleILi3ELi4ELi3EEENS4_18smem_ptr_flag_bitsILi16EEENSU_INS5_IJSH_SB_EEENS5_IJSC_SH_EEEEEEEvNS4_8identityENS4_23SM90_TMA_LOAD_MULTICASTES1C_vS1D_EENS_8epilogue10collective6detail29Sm90TmaWarpSpecializedAdapterINS1H_15DefaultEpilogueISJ_NS5_IJlSC_lEEES1L_NS1G_6thread17LinearCombinationISJ_Li1EffLNS1M_9ScaleType4KindE0ELNS_15FloatRoundStyleE2ESJ_EENS1_15EpilogueDefaultEEEEEvvEEEEvNT_6ParamsE,@function
        .size           _ZN7cutlass13device_kernelINS_4gemm6kernel13GemmUniversalIN4cute5tupleIJiiiiEEENS1_10collective13CollectiveMmaINS1_34MainloopSm90TmaGmmaWarpSpecializedILi7ENS5_IJNS4_1CILi8EEENSA_ILi1EEESC_EEENS1_35KernelTmaWarpSpecializedCooperativeEEENS5_IJNSA_ILi128EEESG_NSA_ILi64EEEEEENS_6half_tENS5_IJSC_llEEESJ_SK_NS4_8TiledMMAINS4_8MMA_AtomIJNS4_4SM904GMMA26MMA_64x128x16_F32F16F16_SSILNSO_5MajorE1ELSQ_1ELNSO_7ScaleInE1ELSR_1EEEEEENS4_6LayoutINS5_IJNSA_ILi2EEESC_SC_EEENS5_IJSC_NSA_ILi0EEESX_EEEEENS5_IJNS4_10UnderscoreES10_S10_EEEEENS4_13SM90_TMA_LOADENS4_14ComposedLayoutINS4_7SwizzleILi3ELi4ELi3EEENS4_18smem_ptr_flag_bitsILi16EEENSU_INS5_IJSH_SB_EEENS5_IJSC_SH_EEEEEEEvNS4_8identityENS4_23SM90_TMA_LOAD_MULTICASTES1C_vS1D_EENS_8epilogue10collective6detail29Sm90TmaWarpSpecializedAdapterINS1H_15DefaultEpilogueISJ_NS5_IJlSC_lEEES1L_NS1G_6thread17LinearCombinationISJ_Li1EffLNS1M_9ScaleType4KindE0ELNS_15FloatRoundStyleE2ESJ_EENS1_15EpilogueDefaultEEEEEvvEEEEvNT_6ParamsE,(.L_x_205 - _ZN7cutlass13device_kernelINS_4gemm6kernel13GemmUniversalIN4cute5tupleIJiiiiEEENS1_10collective13CollectiveMmaINS1_34MainloopSm90TmaGmmaWarpSpecializedILi7ENS5_IJNS4_1CILi8EEENSA_ILi1EEESC_EEENS1_35KernelTmaWarpSpecializedCooperativeEEENS5_IJNSA_ILi128EEESG_NSA_ILi64EEEEEENS_6half_tENS5_IJSC_llEEESJ_SK_NS4_8TiledMMAINS4_8MMA_AtomIJNS4_4SM904GMMA26MMA_64x128x16_F32F16F16_SSILNSO_5MajorE1ELSQ_1ELNSO_7ScaleInE1ELSR_1EEEEEENS4_6LayoutINS5_IJNSA_ILi2EEESC_SC_EEENS5_IJSC_NSA_ILi0EEESX_EEEEENS5_IJNS4_10UnderscoreES10_S10_EEEEENS4_13SM90_TMA_LOADENS4_14ComposedLayoutINS4_7SwizzleILi3ELi4ELi3EEENS4_18smem_ptr_flag_bitsILi16EEENSU_INS5_IJSH_SB_EEENS5_IJSC_SH_EEEEEEEvNS4_8identityENS4_23SM90_TMA_LOAD_MULTICASTES1C_vS1D_EENS_8epilogue10collective6detail29Sm90TmaWarpSpecializedAdapterINS1H_15DefaultEpilogueISJ_NS5_IJlSC_lEEES1L_NS1G_6thread17LinearCombinationISJ_Li1EffLNS1M_9ScaleType4KindE0ELNS_15FloatRoundStyleE2ESJ_EENS1_15EpilogueDefaultEEEEEvvEEEEvNT_6ParamsE)
        .other          _ZN7cutlass13device_kernelINS_4gemm6kernel13GemmUniversalIN4cute5tupleIJiiiiEEENS1_10collective13CollectiveMmaINS1_34MainloopSm90TmaGmmaWarpSpecializedILi7ENS5_IJNS4_1CILi8EEENSA_ILi1EEESC_EEENS1_35KernelTmaWarpSpecializedCooperativeEEENS5_IJNSA_ILi128EEESG_NSA_ILi64EEEEEENS_6half_tENS5_IJSC_llEEESJ_SK_NS4_8TiledMMAINS4_8MMA_AtomIJNS4_4SM904GMMA26MMA_64x128x16_F32F16F16_SSILNSO_5MajorE1ELSQ_1ELNSO_7ScaleInE1ELSR_1EEEEEENS4_6LayoutINS5_IJNSA_ILi2EEESC_SC_EEENS5_IJSC_NSA_ILi0EEESX_EEEEENS5_IJNS4_10UnderscoreES10_S10_EEEEENS4_13SM90_TMA_LOADENS4_14ComposedLayoutINS4_7SwizzleILi3ELi4ELi3EEENS4_18smem_ptr_flag_bitsILi16EEENSU_INS5_IJSH_SB_EEENS5_IJSC_SH_EEEEEEEvNS4_8identityENS4_23SM90_TMA_LOAD_MULTICASTES1C_vS1D_EENS_8epilogue10collective6detail29Sm90TmaWarpSpecializedAdapterINS1H_15DefaultEpilogueISJ_NS5_IJlSC_lEEES1L_NS1G_6thread17LinearCombinationISJ_Li1EffLNS1M_9ScaleType4KindE0ELNS_15FloatRoundStyleE2ESJ_EENS1_15EpilogueDefaultEEEEEvvEEEEvNT_6ParamsE,@"STO_CUDA_ENTRY STV_DEFAULT"
_ZN7cutlass13device_kernelINS_4gemm6kernel13GemmUniversalIN4cute5tupleIJiiiiEEENS1_10collective13CollectiveMmaINS1_34MainloopSm90TmaGmmaWarpSpecializedILi7ENS5_IJNS4_1CILi8EEENSA_ILi1EEESC_EEENS1_35KernelTmaWarpSpecializedCooperativeEEENS5_IJNSA_ILi128EEESG_NSA_ILi64EEEEEENS_6half_tENS5_IJSC_llEEESJ_SK_NS4_8TiledMMAINS4_8MMA_AtomIJNS4_4SM904GMMA26MMA_64x128x16_F32F16F16_SSILNSO_5MajorE1ELSQ_1ELNSO_7ScaleInE1ELSR_1EEEEEENS4_6LayoutINS5_IJNSA_ILi2EEESC_SC_EEENS5_IJSC_NSA_ILi0EEESX_EEEEENS5_IJNS4_10UnderscoreES10_S10_EEEEENS4_13SM90_TMA_LOADENS4_14ComposedLayoutINS4_7SwizzleILi3ELi4ELi3EEENS4_18smem_ptr_flag_bitsILi16EEENSU_INS5_IJSH_SB_EEENS5_IJSC_SH_EEEEEEEvNS4_8identityENS4_23SM90_TMA_LOAD_MULTICASTES1C_vS1D_EENS_8epilogue10collective6detail29Sm90TmaWarpSpecializedAdapterINS1H_15DefaultEpilogueISJ_NS5_IJlSC_lEEES1L_NS1G_6thread17LinearCombinationISJ_Li1EffLNS1M_9ScaleType4KindE0ELNS_15FloatRoundStyleE2ESJ_EENS1_15EpilogueDefaultEEEEEvvEEEEvNT_6ParamsE:
[----:B------:R-:W0:Y:S01]  /*0000*/  LDC R1, c[0x0][0x28] ;  /* 0x00000a00ff017b82 */ /* 0x000e220000000800 */
[----:B------:R-:W1:Y:S01]  /*0010*/  S2R R95, SR_TID.X ;  /* 0x00000000005f7919 */ /* 0x000e620000002100 */
[----:B------:R-:W-:Y:S01]  /*0020*/  ELECT P0, URZ, PT ;  /* 0x00000000003f782f */ /* 0x000fe20003800000 */
[----:B------:R-:W-:Y:S01]  /*0030*/  BSSY B0, `(.L_x_0) ;  /* 0x000000f000007945 */ /* 0x000fe20003800000 */
[--C-:B-1----:R-:W-:Y:S02]  /*0040*/  SHF.R.U32.HI R0, RZ, 0x5, R95.reuse ;  /* 0x00000005ff007819 */ /* 0x102fe4000001165f */
[----:B------:R-:W-:-:S03]  /*0050*/  SHF.R.U32.HI R6, RZ, 0x7, R95 ;  /* 0x00000007ff067819 */ /* 0x000fc6000001165f */
[----:B------:R-:W1:Y:S04]  /*0060*/  SHFL.IDX PT, R3, R0, RZ, 0x1f ;  /* 0x00001fff00037589 */ /* 0x000e6800000e0000 */
[----:B------:R2:W3:Y:S01]  /*0070*/  SHFL.IDX PT, R2, R6, RZ, 0x1f ;  /* 0x00001fff06027589 */ /* 0x0004e200000e0000 */
[----:B-1----:R-:W-:-:S13]  /*0080*/  ISETP.NE.OR P0, PT, R3, RZ, !P0 ;  /* 0x000000ff0300720c */ /* 0x002fda0004705670 */
[----:B0-23--:R-:W-:Y:S05]  /*0090*/  @P0 BRA `(.L_x_1) ;  /* 0x0000000000200947 */ /* 0x00dfea0003800000 */
[----:B------:R-:W-:Y:S02]  /*00a0*/  ULDC.64 UR4, c[0x0][0x198] ;  /* 0x0000660000047ab9 */ /* 0x000fe40000000a00 */
[----:B------:R-:W-:Y:S02]  /*00b0*/  UIADD3 UR6, UP0, UR4, 0xf0, URZ ;  /* 0x000000f004067890 */ /* 0x000fe4000ff1e03f */
[----:B------:R-:W-:Y:S02]  /*00c0*/  UIADD3 UR4, UP1, UR4, 0x1f0, URZ ;  /* 0x000001f004047890 */ /* 0x000fe4000ff3e03f */
[----:B------:R-:W-:Y:S02]  /*00d0*/  UIADD3.X UR7, URZ, UR5, URZ, UP0, !UPT ;  /* 0x000000053f077290 */ /* 0x000fe400087fe43f */
[----:B------:R-:W-:-:S07]  /*00e0*/  UIADD3.X UR5, URZ, UR5, URZ, UP1, !UPT ;  /* 0x000000053f057290 */ /* 0x000fce0008ffe43f */
[----:B------:R0:W-:Y:S02]  /*00f0*/  UTMACCTL.PF [UR6] ;  /* 0x00000000060079b9 */ /* 0x0001e40008040000 */
[----:B------:R0:W-:Y:S02]  /*0100*/  UTMACCTL.PF [UR4] ;  /* 0x00000000040079b9 */ /* 0x0001e40008040000 */
[----:B0-----:R-:W-:Y:S01]  /*0110*/  NOP ;  /* 0x0000000000007918 */ /* 0x001fe20000000000 */
.L_x_1:
[----:B------:R-:W-:Y:S05]  /*0120*/  BSYNC B0 ;  /* 0x0000000000007941 */ /* 0x000fea0003800000 */
.L_x_0:
[----:B------:R-:W0:Y:S01]  /*0130*/  SHFL.IDX PT, R5, R0, RZ, 0x1f ;  /* 0x00001fff00057589 */ /* 0x000e2200000e0000 */
[----:B------:R-:W-:-:S04]  /*0140*/  SHF.R.S32.HI R4, RZ, 0x1f, R95 ;  /* 0x0000001fff047819 */ /* 0x000fc8000001145f */
[----:B------:R-:W-:-:S04]  /*0150*/  LEA.HI R4, R4, R95, RZ, 0x7 ;  /* 0x0000005f04047211 */ /* 0x000fc800078f38ff */
[----:B------:R-:W-:Y:S02]  /*0160*/  LOP3.LUT R4, R4, 0xffffff80, RZ, 0xc0, !PT ;  /* 0xffffff8004047812 */ /* 0x000fe400078ec0ff */
[----:B0-----:R-:W-:-:S13]  /*0170*/  ISETP.NE.AND P0, PT, R5, RZ, PT ;  /* 0x000000ff0500720c */ /* 0x001fda0003f05270 */
[----:B------:R-:W-:Y:S05]  /*0180*/  @P0 BRA `(.L_x_2) ;  /* 0x0000000000700947 */ /* 0x000fea0003800000 */
[----:B------:R-:W0:Y:S01]  /*0190*/  S2UR UR8, SR_CgaCtaId ;  /* 0x00000000000879c3 */ /* 0x000e220000008800 */
[----:B------:R-:W-:Y:S01]  /*01a0*/  UMOV UR4, 0x400 ;  /* 0x0000040000047882 */ /* 0x000fe20000000000 */
[----:B------:R-:W-:Y:S01]  /*01b0*/  UMOV UR5, 0x1 ;  /* 0x0000000100057882 */ /* 0x000fe20000000000 */
[----:B------:R-:W-:Y:S01]  /*01c0*/  UMOV UR6, 0x10 ;  /* 0x0000001000067882 */ /* 0x000fe20000000000 */
[----:B------:R-:W-:Y:S01]  /*01d0*/  ELECT P0, URZ, PT ;  /* 0x00000000003f782f */ /* 0x000fe20003800000 */
[----:B------:R-:W-:-:S04]  /*01e0*/  UIADD3 UR6, -UR6, 0x100000, URZ ;  /* 0x0010000006067890 */ /* 0x000fc8000fffe13f */
[----:B------:R-:W-:Y:S02]  /*01f0*/  USHF.L.U32 UR7, UR6, 0xb, URZ ;  /* 0x0000000b06077899 */ /* 0x000fe4000800063f */
[----:B------:R-:W-:Y:S02]  /*0200*/  USHF.L.U32 UR6, UR6, 0x1, URZ ;  /* 0x0000000106067899 */ /* 0x000fe4000800063f */
[----:B0-----:R-:W-:Y:S02]  /*0210*/  ULEA UR8, UR8, UR4, 0x18 ;  /* 0x0000000408087291 */ /* 0x001fe4000f8ec03f */
[----:B------:R-:W-:-:S04]  /*0220*/  UIADD3 UR4, -UR5, 0x100000, URZ ;  /* 0x0010000005047890 */ /* 0x000fc8000fffe13f */
[----:B------:R-:W-:Y:S02]  /*0230*/  USHF.L.U32 UR5, UR4, 0xb, URZ ;  /* 0x0000000b04057899 */ /* 0x000fe4000800063f */
[----:B------:R-:W-:Y:S01]  /*0240*/  USHF.L.U32 UR4, UR4, 0x1, URZ ;  /* 0x0000000104047899 */ /* 0x000fe2000800063f */
[----:B------:R-:W0:Y:S11]  /*0250*/  FENCE.VIEW.ASYNC.S ;  /* 0x00000000000073c6 */ /* 0x000e360000000000 */
[----:B0-----:R0:W1:Y:S01]  /*0260*/  SYNCS.EXCH.64 URZ, [UR8], UR4 ;  /* 0x00000004083f75b2 */ /* 0x0010620008000100 */
[----:B------:R0:W2:Y:S01]  /*0270*/  SYNCS.EXCH.64 URZ, [UR8+0x38], UR6 ;  /* 0x00003806083f75b2 */ /* 0x0000a20008000100 */
[----:B------:R0:W3:Y:S01]  /*0280*/  SYNCS.EXCH.64 URZ, [UR8+0x8], UR4 ;  /* 0x00000804083f75b2 */ /* 0x0000e20008000100 */
[----:B------:R0:W4:Y:S01]  /*0290*/  SYNCS.EXCH.64 URZ, [UR8+0x40], UR6 ;  /* 0x00004006083f75b2 */ /* 0x0001220008000100 */
[----:B------:R0:W0:Y:S01]  /*02a0*/  SYNCS.EXCH.64 URZ, [UR8+0x10], UR4 ;  /* 0x00001004083f75b2 */ /* 0x0000220008000100 */
        /* <DEDUP_REMOVED lines=9> */
[----:B------:R-:W-:Y:S01]  /*0340*/  NOP ;  /* 0x0000000000007918 */ /* 0x000fe20000000000 */
.L_x_2:
[----:B------:R-:W-:Y:S01]  /*0350*/  IMAD.IADD R8, R95, 0x1, -R4 ;  /* 0x000000015f087824 */ /* 0x000fe200078e0a04 */
[----:B------:R-:W5:Y:S01]  /*0360*/  SHFL.IDX PT, R0, R0, RZ, 0x1f ;  /* 0x00001fff00007589 */ /* 0x000f6200000e0000 */
[----:B0-----:R-:W0:Y:S01]  /*0370*/  S2UR UR8, SR_CTAID.X ;  /* 0x00000000000879c3 */ /* 0x001e220000002500 */
[----:B------:R-:W-:Y:S02]  /*0380*/  SHF.R.S32.HI R12, RZ, 0x1f, R5 ;  /* 0x0000001fff0c7819 */ /* 0x000fe40000011405 */
[----:B------:R-:W-:Y:S02]  /*0390*/  ELECT P0, URZ, PT ;  /* 0x00000000003f782f */ /* 0x000fe40003800000 */
[----:B------:R-:W-:Y:S01]  /*03a0*/  SHF.R.S32.HI R7, RZ, 0x1f, R8 ;  /* 0x0000001fff077819 */ /* 0x000fe20000011408 */
[----:B------:R-:W1:Y:S01]  /*03b0*/  S2R R4, SR_CTAID.Y ;  /* 0x0000000000047919 */ /* 0x000e620000002600 */
[----:B------:R-:W-:Y:S01]  /*03c0*/  LEA.HI R12, R12, R5, RZ, 0x2 ;  /* 0x000000050c0c7211 */ /* 0x000fe200078f10ff */
[----:B------:R-:W-:Y:S01]  /*03d0*/  ULDC UR4, c[0x0][0x150] ;  /* 0x0000540000047ab9 */ /* 0x000fe20000000800 */
[----:B------:R-:W-:Y:S01]  /*03e0*/  LEA.HI R7, R7, R8, RZ, 0x3 ;  /* 0x0000000807077211 */ /* 0x000fe200078f18ff */
[----:B------:R-:W2:Y:S01]  /*03f0*/  LDC R13, c[0x0][0x144] ;  /* 0x00005100ff0d7b82 */ /* 0x000ea20000000800 */
[----:B------:R-:W-:Y:S01]  /*0400*/  LOP3.LUT R12, R12, 0x3ffffffc, RZ, 0xc0, !PT ;  /* 0x3ffffffc0c0c7812 */ /* 0x000fe200078ec0ff */
[----:B------:R-:W-:Y:S01]  /*0410*/  NOP ;  /* 0x0000000000007918 */ /* 0x000fe20000000000 */
[--C-:B------:R-:W-:Y:S01]  /*0420*/  SHF.R.S32.HI R9, RZ, 0x3, R7.reuse ;  /* 0x00000003ff097819 */ /* 0x100fe20000011407 */
[----:B------:R-:W-:Y:S01]  /*0430*/  NOP ;  /* 0x0000000000007918 */ /* 0x000fe20000000000 */
[----:B------:R-:W-:Y:S01]  /*0440*/  SHF.R.S32.HI R10, RZ, 0x1f, R7 ;  /* 0x0000001fff0a7819 */ /* 0x000fe20000011407 */
[----:B------:R-:W-:Y:S01]  /*0450*/  IMAD.IADD R7, R5, 0x1, -R12 ;  /* 0x0000000105077824 */ /* 0x000fe200078e0a0c */
[----:B------:R-:W-:Y:S01]  /*0460*/  ISETP.NE.AND P3, PT, R2, RZ, PT ;  /* 0x000000ff0200720c */ /* 0x000fe20003f65270 */
[----:B------:R-:W3:Y:S01]  /*0470*/  LDC R15, c[0x0][0x140] ;  /* 0x00005000ff0f7b82 */ /* 0x000ee20000000800 */
[----:B------:R-:W-:Y:S01]  /*0480*/  LEA.HI R10, R10, R9, RZ, 0x2 ;  /* 0x000000090a0a7211 */ /* 0x000fe200078f10ff */
[----:B------:R-:W-:-:S03]  /*0490*/  IMAD.MOV.U32 R22, RZ, RZ, 0x1 ;  /* 0x00000001ff167424 */ /* 0x000fc600078e00ff */
[----:B------:R-:W-:Y:S02]  /*04a0*/  LOP3.LUT R10, R10, 0xfffffffc, RZ, 0xc0, !PT ;  /* 0xfffffffc0a0a7812 */ /* 0x000fe400078ec0ff */
[----:B-----5:R-:W-:Y:S02]  /*04b0*/  ISETP.NE.OR P0, PT, R0, RZ, !P0 ;  /* 0x000000ff0000720c */ /* 0x020fe40004705670 */
[----:B0-----:R-:W-:Y:S01]  /*04c0*/  I2FP.F32.U32 R0, UR8 ;  /* 0x0000000800007c45 */ /* 0x001fe20008201000 */
[----:B------:R-:W-:Y:S02]  /*04d0*/  IMAD.IADD R10, R9, 0x1, -R10 ;  /* 0x00000001090a7824 */ /* 0x000fe400078e0a0a */
[----:B------:R-:W0:Y:S02]  /*04e0*/  LDC R9, c[0x0][0x148] ;  /* 0x00005200ff097b82 */ /* 0x000e240000000800 */
[----:B------:R-:W-:Y:S02]  /*04f0*/  IMAD R7, R7, 0x4, R10 ;  /* 0x0000000407077824 */ /* 0x000fe400078e020a */
[----:B------:R-:W-:Y:S01]  /*0500*/  FMUL R11, R0, UR4 ;  /* 0x00000004000b7c20 */ /* 0x000fe20008400000 */
[----:B------:R-:W-:Y:S01]  /*0510*/  ULDC UR4, c[0x0][0x154] ;  /* 0x0000550000047ab9 */ /* 0x000fe20000000800 */
[----:B------:R-:W-:-:S02]  /*0520*/  IMAD.SHL.U32 R0, R7, 0x4, RZ ;  /* 0x0000000407007824 */ /* 0x000fc400078e00ff */
[----:B------:R-:W-:Y:S02]  /*0530*/  VOTEU.ALL UP0, P0 ;  /* 0x00000000003f7886 */ /* 0x000fe40000000000 */
[----:B------:R-:W5:Y:S01]  /*0540*/  F2I.U32.TRUNC.NTZ R11, R11 ;  /* 0x0000000b000b7305 */ /* 0x000f62000020f000 */
[----:B------:R-:W-:Y:S01]  /*0550*/  VOTEU.ALL UP1, P0 ;  /* 0x00000000003f7886 */ /* 0x000fe20000020000 */
[----:B------:R-:W-:Y:S02]  /*0560*/  LOP3.LUT R19, R7, 0xc, R0, 0x78, !PT ;  /* 0x0000000c07137812 */ /* 0x000fe400078e7800 */
[----:B-1----:R-:W-:Y:S01]  /*0570*/  I2FP.F32.U32 R7, R4 ;  /* 0x0000000400077245 */ /* 0x002fe20000201000 */
[----:B------:R-:W1:Y:S01]  /*0580*/  @!UP0 S2UR UR7, SR_CgaCtaId ;  /* 0x00000000000789c3 */ /* 0x000e620000008800 */
[----:B------:R-:W-:Y:S01]  /*0590*/  SHF.R.S32.HI R10, RZ, 0x1f, R19 ;  /* 0x0000001fff0a7819 */ /* 0x000fe20000011413 */
[----:B------:R-:W-:Y:S01]  /*05a0*/  @!UP0 UMOV UR6, 0x400 ;  /* 0x0000040000068882 */ /* 0x000fe20000000000 */
[----:B------:R-:W-:Y:S01]  /*05b0*/  SHF.R.S32.HI R0, RZ, 0x1f, R3 ;  /* 0x0000001fff007819 */ /* 0x000fe20000011403 */
[----:B------:R-:W-:Y:S01]  /*05c0*/  FMUL R14, R7, UR4 ;  /* 0x00000004070e7c20 */ /* 0x000fe20008400000 */
[----:B------:R-:W-:Y:S01]  /*05d0*/  LEA.HI R10, R10, R19, RZ, 0x3 ;  /* 0x000000130a0a7211 */ /* 0x000fe200078f18ff */
[----:B------:R-:W-:Y:S01]  /*05e0*/  UMOV UR4, 0x20 ;  /* 0x0000002000047882 */ /* 0x000fe20000000000 */
[----:B------:R-:W-:Y:S01]  /*05f0*/  LEA.HI R0, R0, R3, RZ, 0x2 ;  /* 0x0000000300007211 */ /* 0x000fe200078f10ff */
[----:B------:R-:W-:-:S04]  /*0600*/  @!UP0 UIADD3 UR4, -UR4, 0x100000, URZ ;  /* 0x0010000004048890 */ /* 0x000fc8000fffe13f */
[----:B------:R-:W-:Y:S02]  /*0610*/  @!UP0 USHF.L.U32 UR5, UR4, 0xb, URZ ;  /* 0x0000000b04058899 */ /* 0x000fe4000800063f */
[----:B------:R-:W-:Y:S01]  /*0620*/  @!UP0 USHF.L.U32 UR4, UR4, 0x1, URZ ;  /* 0x0000000104048899 */ /* 0x000fe2000800063f */
[----:B------:R-:W-:Y:S01]  /*0630*/  LOP3.LUT R12, R10, 0xfffffff8, RZ, 0xc0, !PT ;  /* 0xfffffff80a0c7812 */ /* 0x000fe200078ec0ff */
[----:B-----5:R-:W-:Y:S01]  /*0640*/  IMAD.MOV R16, RZ, RZ, -R11 ;  /* 0x000000ffff107224 */ /* 0x020fe200078e0a0b */
[----:B------:R-:W5:Y:S01]  /*0650*/  F2I.U32.TRUNC.NTZ R14, R14 ;  /* 0x0000000e000e7305 */ /* 0x000f62000020f000 */
[----:B------:R-:W-:Y:S02]  /*0660*/  LOP3.LUT R0, R0, 0xfffffffc, RZ, 0xc0, !PT ;  /* 0xfffffffc00007812 */ /* 0x000fe400078ec0ff */
[----:B--2---:R-:W-:Y:S01]  /*0670*/  IMAD R7, R13, R16, UR8 ;  /* 0x000000080d077e24 */ /* 0x004fe2000f8e0210 */
[----:B---3--:R-:W-:Y:S01]  /*0680*/  ISETP.EQ.U32.AND P2, PT, R15, 0x1, PT ;  /* 0x000000010f00780c */ /* 0x008fe20003f42070 */
[----:B------:R-:W-:-:S02]  /*0690*/  IMAD.IADD R12, R19, 0x1, -R12 ;  /* 0x00000001130c7824 */ /* 0x000fc400078e0a0c */
[----:B------:R-:W-:Y:S01]  /*06a0*/  IMAD.IADD R3, R3, 0x1, -R0 ;  /* 0x0000000103037824 */ /* 0x000fe200078e0a00 */
[----:B------:R-:W-:Y:S02]  /*06b0*/  LOP3.LUT R0, R95, 0x7f, RZ, 0xc0, !PT ;  /* 0x0000007f5f007812 */ /* 0x000fe400078ec0ff */
[----:B------:R-:W-:Y:S02]  /*06c0*/  ISETP.NE.AND P4, PT, R12, R7, PT ;  /* 0x000000070c00720c */ /* 0x000fe40003f85270 */
[C---:B------:R-:W-:Y:S01]  /*06d0*/  ISETP.NE.AND P1, PT, R3.reuse, 0x3, PT ;  /* 0x000000030300780c */ /* 0x040fe20003f25270 */
[----:B-1----:R-:W-:Y:S01]  /*06e0*/  @!UP0 ULEA UR6, UR7, UR6, 0x18 ;  /* 0x0000000607068291 */ /* 0x002fe2000f8ec03f */
[----:B-----5:R-:W-:Y:S01]  /*06f0*/  IMAD.MOV R23, RZ, RZ, -R14 ;  /* 0x000000ffff177224 */ /* 0x020fe200078e0a0e */
[----:B------:R-:W-:Y:S01]  /*0700*/  VOTEU.ALL UP0, P0 ;  /* 0x00000000003f7886 */ /* 0x000fe20000000000 */
[----:B------:R-:W-:Y:S01]  /*0710*/  LOP3.LUT P0, RZ, R8, 0x7, RZ, 0xc0, !PT ;  /* 0x0000000708ff7812 */ /* 0x000fe2000780c0ff */
[----:B------:R-:W-:Y:S01]  /*0720*/  VIADD R8, R2, 0xffffffff ;  /* 0xffffffff02087836 */ /* 0x000fe20000000000 */
[----:B------:R-:W-:Y:S01]  /*0730*/  ISETP.EQ.OR P1, PT, R3, RZ, !P1 ;  /* 0x000000ff0300720c */ /* 0x000fe20004f22670 */
[----:B0-----:R-:W-:Y:S01]  /*0740*/  IMAD R11, R9, R23, R4 ;  /* 0x00000017090b7224 */ /* 0x001fe200078e0204 */
[----:B------:R-:W-:-:S03]  /*0750*/  ISETP.LT.U32.AND P0, PT, R19, 0x8, !P0 ;  /* 0x000000081300780c */ /* 0x000fc60004701070 */
[----:B------:R-:W-:Y:S02]  /*0760*/  @P4 SHF.R.S32.HI R10, RZ, 0x3, R10 ;  /* 0x00000003ff0a4819 */ /* 0x000fe4000001140a */
[----:B------:R-:W-:Y:S01]  /*0770*/  ISETP.EQ.AND P1, PT, R2, RZ, P1 ;  /* 0x000000ff0200720c */ /* 0x000fe20000f22270 */
[----:B------:R-:W0:Y:S02]  /*0780*/  FENCE.VIEW.ASYNC.S ;  /* 0x00000000000073c6 */ /* 0x000e240000000000 */
[----:B0-----:R0:W1:Y:S01]  /*0790*/  @!UP0 SYNCS.EXCH.64 URZ, [UR6+0x80], UR4 ;  /* 0x00008004063f85b2 */ /* 0x0010620008000100 */
[----:B------:R-:W-:Y:S02]  /*07a0*/  @P4 ISETP.NE.AND P5, PT, R10, R11, PT ;  /* 0x0000000b0a00420c */ /* 0x000fe40003fa5270 */
[----:B------:R-:W-:Y:S02]  /*07b0*/  ISETP.GE.U32.AND P6, PT, R8, 0x2, PT ;  /* 0x000000020800780c */ /* 0x000fe40003fc6070 */
[----:B------:R-:W-:-:S02]  /*07c0*/  SEL R11, RZ, 0x1, !P0 ;  /* 0x00000001ff0b7807 */ /* 0x000fc40004000000 */
[----:B------:R-:W-:Y:S02]  /*07d0*/  @P4 SEL R22, RZ, 0x1, P5 ;  /* 0x00000001ff164807 */ /* 0x000fe40002800000 */
[----:B------:R-:W-:Y:S02]  /*07e0*/  SEL R18, RZ, 0x1, !P1 ;  /* 0x00000001ff127807 */ /* 0x000fe40004800000 */
[----:B------:R-:W-:Y:S02]  /*07f0*/  LOP3.LUT R22, R22, R11, RZ, 0xc0, !PT ;  /* 0x0000000b16167212 */ /* 0x000fe400078ec0ff */
[----:B------:R-:W-:Y:S01]  /*0800*/  SEL R18, R18, 0x2, P6 ;  /* 0x0000000212127807 */ /* 0x000fe20003000000 */
[----:B------:R0:W2:Y:S01]  /*0810*/  @!UP1 SYNCS.EXCH.64 URZ, [UR6+0x88], UR4 ;  /* 0x00008804063f95b2 */ /* 0x0000a20008000100 */
[----:B------:R-:W-:Y:S01]  /*0820*/  NOP ;  /* 0x0000000000007918 */ /* 0x000fe20000000000 */
[----:B------:R-:W-:Y:S05]  /*0830*/  @!P2 BRA `(.L_x_3) ;  /* 0x000000000008a947 */ /* 0x000fea0003800000 */
[----:B-12-4-:R-:W-:Y:S01]  /*0840*/  UCGABAR_ARV ;  /* 0x00000000000079c7 */ /* 0x016fe20008000000 */
[----:B------:R-:W-:Y:S05]  /*0850*/  BRA `(.L_x_4) ;  /* 0x0000000000047947 */ /* 0x000fea0003800000 */
.L_x_3:
[----:B-12-4-:R-:W-:Y:S01]  /*0860*/  NOP ;  /* 0x0000000000007918 */ /* 0x016fe20000000000 */
.L_x_4:
[----:B------:R-:W1:Y:S01]  /*0870*/  LDC R2, c[0x0][0x65c] ;  /* 0x00019700ff027b82 */ /* 0x000e620000000800 */
[----:B------:R-:W-:Y:S02]  /*0880*/  IMAD.U32 R10, RZ, RZ, UR8 ;  /* 0x00000008ff0a7e24 */ /* 0x000fe4000f8e00ff */
[----:B------:R-:W-:Y:S01]  /*0890*/  IMAD.MOV.U32 R11, RZ, RZ, RZ ;  /* 0x000000ffff0b7224 */ /* 0x000fe200078e00ff */
[----:B-1----:R-:W-:-:S04]  /*08a0*/  ISETP.NE.AND P1, PT, R2, 0x1, PT ;  /* 0x000000010200780c */ /* 0x002fc80003f25270 */
[----:B------:R-:W-:-:S09]  /*08b0*/  P2R R5, PR, RZ, 0x2 ;  /* 0x00000002ff057803 */ /* 0x000fd20000000000 */
[----:B------:R-:W1:Y:S01]  /*08c0*/  @P1 LDC R17, c[0x0][0x10] ;  /* 0x00000400ff111b82 */ /* 0x000e620000000800 */
[----:B------:R-:W-:Y:S02]  /*08d0*/  @P1 IMAD.MOV.U32 R5, RZ, RZ, RZ ;  /* 0x000000ffff051224 */ /* 0x000fe400078e00ff */
[----:B------:R-:W-:-:S05]  /*08e0*/  @P1 IMAD.MOV.U32 R15, RZ, RZ, RZ ;  /* 0x000000ffff0f1224 */ /* 0x000fca00078e00ff */
[----:B------:R-:W2:Y:S01]  /*08f0*/  @!P1 LDC R13, c[0x0][0xc] ;  /* 0x00000300ff0d9b82 */ /* 0x000ea20000000800 */
[----:B0-----:R-:W-:Y:S01]  /*0900*/  ULDC UR4, c[0x0][0xc] ;  /* 0x0000030000047ab9 */ /* 0x001fe20000000800 */
[----:B------:R-:W-:Y:S01]  /*0910*/  ULDC UR5, c[0x0][0x10] ;  /* 0x0000040000057ab9 */ /* 0x000fe20000000800 */
[----:B------:R-:W-:Y:S01]  /*0920*/  ULDC UR6, c[0x0][0x14] ;  /* 0x0000050000067ab9 */ /* 0x000fe20000000800 */
[----:B------:R-:W-:-:S04]  /*0930*/  UIMAD.WIDE.U32 UR4, UR4, UR5, URZ ;  /* 0x00000005040472a5 */ /* 0x000fc8000f8e003f */
[----:B------:R-:W-:Y:S02]  /*0940*/  UIMAD.WIDE.U32 UR38, UR4, UR6, URZ ;  /* 0x00000006042672a5 */ /* 0x000fe4000f8e003f */
[----:B------:R-:W-:-:S04]  /*0950*/  UIMAD UR41, UR5, UR6, URZ ;  /* 0x00000006052972a4 */ /* 0x000fc8000f8e023f */
[----:B------:R-:W-:Y:S01]  /*0960*/  UIADD3 UR41, UR39, UR41, URZ ;  /* 0x0000002927297290 */ /* 0x000fe2000fffe03f */
[----:B-1----:R-:W-:-:S04]  /*0970*/  @P1 IMAD.WIDE.U32 R16, R17, UR8, R4 ;  /* 0x0000000811101c25 */ /* 0x002fc8000f8e0004 */
[----:B------:R-:W-:Y:S02]  /*0980*/  @P1 IMAD.IADD R17, R17, 0x1, R15 ;  /* 0x0000000111111824 */ /* 0x000fe400078e020f */
[----:B--2---:R-:W-:-:S04]  /*0990*/  @!P1 IMAD.WIDE.U32 R10, R4, R13, R10 ;  /* 0x0000000d040a9225 */ /* 0x004fc800078e000a */
[----:B------:R-:W-:Y:S02]  /*09a0*/  @!P1 IMAD.MOV.U32 R16, RZ, RZ, R10 ;  /* 0x000000ffff109224 */ /* 0x000fe400078e000a */
[----:B------:R-:W-:Y:S01]  /*09b0*/  @!P1 IMAD.MOV.U32 R17, RZ, RZ, R11 ;  /* 0x000000ffff119224 */ /* 0x000fe200078e000b */
[----:B------:R-:W-:Y:S06]  /*09c0*/  @!P2 BRA `(.L_x_5) ;  /* 0x00000000000ca947 */ /* 0x000fec0003800000 */
[----:B------:R-:W-:Y:S01]  /*09d0*/  UCGABAR_WAIT ;  /* 0x0000000000007dc7 */ /* 0x000fe20008000000 */
[----:B------:R-:W-:Y:S01]  /*09e0*/  CCTL.IVALL ;  /* 0x00000000ff00798f */ /* 0x000fe20002000000 */
[----:B------:R-:W-:Y:S05]  /*09f0*/  BRA `(.L_x_6) ;  /* 0x0000000000047947 */ /* 0x000fea0003800000 */
.L_x_5:
[----:B------:R-:W-:Y:S06]  /*0a00*/  BAR.SYNC.DEFER_BLOCKING 0x0 ;  /* 0x0000000000007b1d */ /* 0x000fec0000010000 */
.L_x_6:
[----:B------:R-:W-:Y:S05]  /*0a10*/  @!P3 BRA `(.L_x_7) ;  /* 0x0000005c00c0b947 */ /* 0x000fea0003800000 */
[----:B------:R-:W-:-:S13]  /*0a20*/  ISETP.GT.U32.AND P0, PT, R8, 0x1, PT ;  /* 0x000000010800780c */ /* 0x000fda0003f04070 */
[----:B------:R-:W-:Y:S05]  /*0a30*/  @P0 EXIT ;  /* 0x000000000000094d */ /* 0x000fea0003800000 */
[----:B------:R-:W-:Y:S01]  /*0a40*/  ULDC.64 UR4, c[0x0][0x650] ;  /* 0x0001940000047ab9 */ /* 0x000fe20000000a00 */
[----:B------:R-:W-:Y:S01]  /*0a50*/  PRMT R3, RZ, 0x7610, R3 ;  /* 0x00007610ff037816 */ /* 0x000fe20000000003 */
[----:B------:R-:W-:Y:S01]  /*0a60*/  IMAD.MOV.U32 R103, RZ, RZ, -0x1 ;  /* 0xffffffffff677424 */ /* 0x000fe200078e00ff */
[----:B------:R-:W-:Y:S01]  /*0a70*/  ISETP.GE.U32.AND P0, PT, R16, UR4, PT ;  /* 0x0000000410007c0c */ /* 0x000fe2000bf06070 */
[----:B------:R-:W-:Y:S02]  /*0a80*/  IMAD.MOV.U32 R100, RZ, RZ, -0x1 ;  /* 0xffffffffff647424 */ /* 0x000fe400078e00ff */
[----:B------:R-:W-:Y:S01]  /*0a90*/  IMAD.MOV.U32 R101, RZ, RZ, -0x1 ;  /* 0xffffffffff657424 */ /* 0x000fe200078e00ff */
[----:B------:R-:W-:-:S13]  /*0aa0*/  ISETP.GE.U32.AND.EX P0, PT, R17, UR5, PT, P0 ;  /* 0x0000000511007c0c */ /* 0x000fda000bf06100 */
[----:B------:R-:W-:Y:S05]  /*0ab0*/  @P0 BRA `(.L_x_8) ;  /* 0x0000000400280947 */ /* 0x000fea0003800000 */
[----:B------:R-:W0:Y:S01]  /*0ac0*/  LDC.64 R24, c[0x0][0x628] ;  /* 0x00018a00ff187b82 */ /* 0x000e220000000a00 */
[----:B------:R-:W-:Y:S02]  /*0ad0*/  IMAD.MOV.U32 R10, RZ, RZ, R16 ;  /* 0x000000ffff0a7224 */ /* 0x000fe400078e0010 */
[----:B------:R-:W-:-:S05]  /*0ae0*/  IMAD.MOV.U32 R11, RZ, RZ, R17 ;  /* 0x000000ffff0b7224 */ /* 0x000fca00078e0011 */
[----:B------:R-:W1:Y:S08]  /*0af0*/  LDC R8, c[0x0][0x630] ;  /* 0x00018c00ff087b82 */ /* 0x000e700000000800 */
[----:B------:R-:W2:Y:S01]  /*0b00*/  LDC.64 R26, c[0x0][0x620] ;  /* 0x00018800ff1a7b82 */ /* 0x000ea20000000a00 */
[----:B0-----:R-:W-:-:S04]  /*0b10*/  ISETP.NE.U32.AND P0, PT, R24, RZ, PT ;  /* 0x000000ff1800720c */ /* 0x001fc80003f05070 */
[----:B------:R-:W-:-:S13]  /*0b20*/  ISETP.NE.AND.EX P0, PT, R25, RZ, PT, P0 ;  /* 0x000000ff1900720c */ /* 0x000fda0003f05300 */
[----:B-12---:R-:W-:Y:S05]  /*0b30*/  @!P0 BRA `(.L_x_9) ;  /* 0x0000000000288947 */ /* 0x006fea0003800000 */
[----:B------:R-:W0:Y:S02]  /*0b40*/  LDC R3, c[0x0][0x634] ;  /* 0x00018d00ff037b82 */ /* 0x000e240000000800 */
[----:B0-----:R-:W-:-:S05]  /*0b50*/  IADD3 R3, P0, R16, R3, RZ ;  /* 0x0000000310037210 */ /* 0x001fca0007f1e0ff */
[----:B------:R-:W-:-:S04]  /*0b60*/  IMAD.X R21, RZ, RZ, R17, P0 ;  /* 0x000000ffff157224 */ /* 0x000fc800000e0611 */
[----:B------:R-:W-:-:S04]  /*0b70*/  IMAD.WIDE.U32 R10, R21, R24, RZ ;  /* 0x00000018150a7225 */ /* 0x000fc800078e00ff */
[----:B------:R-:W-:-:S04]  /*0b80*/  IMAD.WIDE.U32 R12, P0, R3, R25, R10 ;  /* 0x00000019030c7225 */ /* 0x000fc8000780000a */
[----:B------:R-:W-:-:S04]  /*0b90*/  IMAD.WIDE.U32 R10, R3, R24, RZ ;  /* 0x00000018030a7225 */ /* 0x000fc800078e00ff */
[----:B------:R-:W-:Y:S01]  /*0ba0*/  IMAD.X R15, RZ, RZ, RZ, P0 ;  /* 0x000000ffff0f7224 */ /* 0x000fe200000e06ff */
[----:B------:R-:W-:Y:S01]  /*0bb0*/  IADD3 RZ, P0, R11, R12, RZ ;  /* 0x0000000c0bff7210 */ /* 0x000fe20007f1e0ff */
[----:B------:R-:W-:-:S04]  /*0bc0*/  IMAD.MOV.U32 R14, RZ, RZ, R13 ;  /* 0x000000ffff0e7224 */ /* 0x000fc800078e000d */
[----:B------:R-:W-:-:S08]  /*0bd0*/  IMAD.WIDE.U32.X R10, R21, R25, R14, P0 ;  /* 0x00000019150a7225 */ /* 0x000fd000000e040e */
.L_x_9:
[----:B------:R-:W0:Y:S01]  /*0be0*/  LDC.64 R30, c[0x0][0x640] ;  /* 0x00019000ff1e7b82 */ /* 0x000e220000000a00 */
[-CC-:B------:R-:W-:Y:S02]  /*0bf0*/  SHF.R.U64 R101, R10, R8.reuse, R11.reuse ;  /* 0x000000080a657219 */ /* 0x180fe4000000120b */
[----:B------:R-:W-:Y:S02]  /*0c00*/  SHF.R.U32.HI R3, RZ, R8, R11 ;  /* 0x00000008ff037219 */ /* 0x000fe4000001160b */
[----:B------:R-:W-:-:S03]  /*0c10*/  IADD3 R5, P0, RZ, -R101, RZ ;  /* 0x80000065ff057210 */ /* 0x000fc60007f1e0ff */
[----:B------:R-:W1:Y:S02]  /*0c20*/  LDC R12, c[0x0][0x618] ;  /* 0x00018600ff0c7b82 */ /* 0x000e640000000800 */
[----:B------:R-:W-:Y:S02]  /*0c30*/  IMAD.X R3, RZ, RZ, ~R3, P0 ;  /* 0x000000ffff037224 */ /* 0x000fe400000e0e03 */
[----:B------:R-:W-:-:S04]  /*0c40*/  IMAD.WIDE.U32 R10, R5, R26, R16 ;  /* 0x0000001a050a7225 */ /* 0x000fc800078e0010 */
[----:B------:R-:W2:Y:S01]  /*0c50*/  LDC R20, c[0x0][0x608] ;  /* 0x00018200ff147b82 */ /* 0x000ea20000000800 */
[----:B------:R-:W-:Y:S02]  /*0c60*/  IMAD R8, R3, R26, RZ ;  /* 0x0000001a03087224 */ /* 0x000fe400078e02ff */
[----:B------:R-:W-:Y:S02]  /*0c70*/  IMAD.MOV.U32 R3, RZ, RZ, -0x1 ;  /* 0xffffffffff037424 */ /* 0x000fe400078e00ff */
[----:B------:R-:W-:Y:S02]  /*0c80*/  IMAD R5, R5, R27, R8 ;  /* 0x0000001b05057224 */ /* 0x000fe400078e0208 */
[----:B------:R-:W-:Y:S01]  /*0c90*/  IMAD R26, R9, R23, R4 ;  /* 0x00000017091a7224 */ /* 0x000fe200078e0204 */
[----:B------:R-:W3:Y:S01]  /*0ca0*/  LDC R28, c[0x0][0x658] ;  /* 0x00019600ff1c7b82 */ /* 0x000ee20000000800 */
[----:B------:R-:W-:Y:S01]  /*0cb0*/  IMAD.IADD R5, R11, 0x1, R5 ;  /* 0x000000010b057824 */ /* 0x000fe200078e0205 */
[----:B0-----:R-:W-:Y:S01]  /*0cc0*/  ISETP.NE.U32.AND P0, PT, R30, RZ, PT ;  /* 0x000000ff1e00720c */ /* 0x001fe20003f05070 */
[----:B------:R-:W-:-:S03]  /*0cd0*/  IMAD.MOV.U32 R23, RZ, RZ, 0x1 ;  /* 0x00000001ff177424 */ /* 0x000fc600078e00ff */
[----:B------:R-:W-:Y:S02]  /*0ce0*/  ISETP.NE.AND.EX P0, PT, R31, RZ, PT, P0 ;  /* 0x000000ff1f00720c */ /* 0x000fe40003f05300 */
[----:B------:R-:W0:Y:S01]  /*0cf0*/  LDC R24, c[0x0][0x600] ;  /* 0x00018000ff187b82 */ /* 0x000e220000000800 */
[-CC-:B-1----:R-:W-:Y:S02]  /*0d00*/  SHF.R.U64 R14, R10, R12.reuse, R5.reuse ;  /* 0x0000000c0a0e7219 */ /* 0x182fe40000001205 */
[----:B------:R-:W-:-:S05]  /*0d10*/  SHF.R.U32.HI R5, RZ, R12, R5 ;  /* 0x0000000cff057219 */ /* 0x000fca0000011605 */
[----:B------:R-:W1:Y:S01]  /*0d20*/  LDC R15, c[0x0][0x648] ;  /* 0x00019200ff0f7b82 */ /* 0x000e620000000800 */
[-CC-:B--2---:R-:W-:Y:S02]  /*0d30*/  SHF.R.U64 R27, R14, R20.reuse, R5.reuse ;  /* 0x000000140e1b7219 */ /* 0x184fe40000001205 */
[----:B------:R-:W-:-:S05]  /*0d40*/  SHF.R.U32.HI R5, RZ, R20, R5 ;  /* 0x00000014ff057219 */ /* 0x000fca0000011605 */
[----:B------:R-:W2:Y:S01]  /*0d50*/  LDC R21, c[0x0][0x638] ;  /* 0x00018e00ff157b82 */ /* 0x000ea20000000800 */
[-CC-:B---3--:R-:W-:Y:S02]  /*0d60*/  SHF.R.U64 R20, R27, R28.reuse, R5.reuse ;  /* 0x0000001c1b147219 */ /* 0x188fe40000001205 */
[-C--:B------:R-:W-:Y:S02]  /*0d70*/  SHF.L.U32 R3, R3, R28.reuse, RZ ;  /* 0x0000001c03037219 */ /* 0x080fe400000006ff */
[----:B------:R-:W-:Y:S01]  /*0d80*/  SHF.R.U32.HI R5, RZ, R28, R5 ;  /* 0x0000001cff057219 */ /* 0x000fe20000011605 */
[----:B------:R-:W-:Y:S01]  /*0d90*/  IMAD.MOV.U32 R4, RZ, RZ, R20 ;  /* 0x000000ffff047224 */ /* 0x000fe200078e0014 */
[----:B------:R-:W-:Y:S01]  /*0da0*/  LOP3.LUT R12, RZ, R3, RZ, 0x33, !PT ;  /* 0x00000003ff0c7212 */ /* 0x000fe200078e33ff */
[----:B------:R-:W3:Y:S01]  /*0db0*/  LDC R25, c[0x0][0x610] ;  /* 0x00018400ff197b82 */ /* 0x000ee20000000800 */
[----:B------:R-:W-:Y:S05]  /*0dc0*/  @!P0 BRA `(.L_x_10) ;  /* 0x0000000000288947 */ /* 0x000fea0003800000 */
[----:B------:R-:W4:Y:S02]  /*0dd0*/  LDC R3, c[0x0][0x64c] ;  /* 0x00019300ff037b82 */ /* 0x000f240000000800 */
[----:B----4-:R-:W-:-:S05]  /*0de0*/  IADD3 R3, P0, R20, R3, RZ ;  /* 0x0000000314037210 */ /* 0x010fca0007f1e0ff */
        /* <DEDUP_REMOVED lines=8> */
.L_x_10:
[----:B-1----:R-:W-:Y:S01]  /*0e70*/  SHF.R.U64 R4, R4, R15, R5 ;  /* 0x0000000f04047219 */ /* 0x002fe20000001205 */
[----:B0-----:R-:W-:Y:S01]  /*0e80*/  VIADD R5, R24, 0xffffffff ;  /* 0xffffffff18057836 */ /* 0x001fe20000000000 */
[----:B------:R-:W-:Y:S02]  /*0e90*/  SHF.L.U32 R3, R23, R28, RZ ;  /* 0x0000001c17037219 */ /* 0x000fe400000006ff */
[----:B------:R-:W-:Y:S01]  /*0ea0*/  LOP3.LUT R12, R27, R12, RZ, 0xc0, !PT ;  /* 0x0000000c1b0c7212 */ /* 0x000fe200078ec0ff */
[----:B------:R-:W-:Y:S01]  /*0eb0*/  IMAD.MOV R8, RZ, RZ, -R4 ;  /* 0x000000ffff087224 */ /* 0x000fe200078e0a04 */
[----:B------:R-:W-:-:S03]  /*0ec0*/  SEL R7, R7, R26, !P1 ;  /* 0x0000001a07077207 */ /* 0x000fc60004800000 */
[----:B------:R-:W-:Y:S01]  /*0ed0*/  IMAD R12, R3, R4, R12 ;  /* 0x00000004030c7224 */ /* 0x000fe200078e020c */
[----:B------:R-:W-:Y:S01]  /*0ee0*/  LOP3.LUT R4, R14, R5, RZ, 0xc0, !PT ;  /* 0x000000050e047212 */ /* 0x000fe200078ec0ff */
[----:B--2---:R-:W-:Y:S02]  /*0ef0*/  IMAD R3, R8, R21, R20 ;  /* 0x0000001508037224 */ /* 0x004fe400078e0214 */
[----:B---3--:R-:W-:Y:S02]  /*0f00*/  IMAD R7, R12, R25, R7 ;  /* 0x000000190c077224 */ /* 0x008fe400078e0207 */
[----:B------:R-:W-:Y:S02]  /*0f10*/  IMAD.MOV.U32 R5, RZ, RZ, 0x1 ;  /* 0x00000001ff057424 */ /* 0x000fe400078e00ff */
[----:B------:R-:W-:-:S03]  /*0f20*/  IMAD R4, R3, R24, R4 ;  /* 0x0000001803047224 */ /* 0x000fc600078e0204 */
[----:B------:R-:W-:Y:S02]  /*0f30*/  PRMT R3, R5, 0x7610, R3 ;  /* 0x0000761005037816 */ /* 0x000fe40000000003 */
[----:B------:R-:W-:Y:S02]  /*0f40*/  SEL R100, R4, R7, !P1 ;  /* 0x0000000704647207 */ /* 0x000fe40004800000 */
[----:B------:R-:W-:-:S07]  /*0f50*/  SEL R103, R7, R4, !P1 ;  /* 0x0000000407677207 */ /* 0x000fce0004800000 */
.L_x_8:
[----:B------:R-:W-:-:S08]  /*0f60*/  NOP ;  /* 0x0000000000007918 */ /* 0x000fd00000000000 */
[----:B------:R-:W0:Y:S02]  /*0f70*/  USETMAXREG.TRY_ALLOC.CTAPOOL UP0, 0xe8 ;  /* 0x000000e8000079c8 */ /* 0x000e240008000600 */
[----:B0-----:R-:W-:-:S13]  /*0f80*/  PLOP3.LUT P0, PT, PT, PT, UP0, 0x80, 0x0 ;  /* 0x000000000000781c */ /* 0x001fda0003f0f008 */
[----:B------:R-:W-:Y:S05]  /*0f90*/  @!P0 BRA `(.L_x_8) ;  /* 0xfffffffc00f08947 */ /* 0x000fea000383ffff */
[----:B------:R-:W-:Y:S01]  /*0fa0*/  ULDC.64 UR4, c[0x0][0x598] ;  /* 0x0001660000047ab9 */ /* 0x000fe20000000a00 */
[----:B------:R-:W-:Y:S01]  /*0fb0*/  ULDC.64 UR36, c[0x0][0x208] ;  /* 0x0000820000247ab9 */ /* 0x000fe20000000a00 */
[----:B------:R-:W-:-:S04]  /*0fc0*/  ISETP.NE.U32.AND P0, PT, RZ, UR4, PT ;  /* 0x00000004ff007c0c */ /* 0x000fc8000bf05070 */
[----:B------:R-:W-:-:S13]  /*0fd0*/  ISETP.NE.AND.EX P0, PT, RZ, UR5, PT, P0 ;  /* 0x00000005ff007c0c */ /* 0x000fda000bf05300 */
[----:B------:R-:W-:Y:S05]  /*0fe0*/  @!P0 BRA `(.L_x_11) ;  /* 0x00000000001c8947 */ /* 0x000fea0003800000 */
[----:B------:R-:W0:Y:S02]  /*0ff0*/  LDC.64 R4, c[0x0][0x598] ;  /* 0x00016600ff047b82 */ /* 0x000e240000000a00 */
[----:B0-----:R-:W2:Y:S02]  /*1000*/  LDG.E.64 R4, desc[UR36][R4.64] ;  /* 0x0000002404047981 */ /* 0x001ea4000c1e1b00 */
[----:B--2---:R-:W-:-:S04]  /*1010*/  ISETP.NE.U32.AND P0, PT, R4, RZ, PT ;  /* 0x000000ff0400720c */ /* 0x004fc80003f05070 */
[----:B------:R-:W-:-:S13]  /*1020*/  ISETP.NE.AND.EX P0, PT, R5, RZ, PT, P0 ;  /* 0x000000ff0500720c */ /* 0x000fda0003f05300 */
[----:B------:R-:W-:Y:S05]  /*1030*/  @!P0 BRA `(.L_x_11) ;  /* 0x0000000000088947 */ /* 0x000fea0003800000 */
[----:B------:R0:W5:Y:S01]  /*1040*/  LD.E R23, desc[UR36][R4.64] ;  /* 0x0000002404177980 */ /* 0x000162000c101900 */
[----:B------:R-:W-:Y:S05]  /*1050*/  BRA `(.L_x_12) ;  /* 0x0000000000247947 */ /* 0x000fea0003800000 */
.L_x_11:
[----:B------:R-:W-:Y:S02]  /*1060*/  ULDC.64 UR4, c[0x0][0x588] ;  /* 0x0001620000047ab9 */ /* 0x000fe40000000a00 */
[----:B------:R-:W-:-:S04]  /*1070*/  ISETP.NE.U32.AND P0, PT, RZ, UR4, PT ;  /* 0x00000004ff007c0c */ /* 0x000fc8000bf05070 */
[----:B------:R-:W-:-:S13]  /*1080*/  ISETP.NE.AND.EX P0, PT, RZ, UR5, PT, P0 ;  /* 0x00000005ff007c0c */ /* 0x000fda000bf05300 */
[----:B------:R-:W-:Y:S05]  /*1090*/  @!P0 BRA `(.L_x_13) ;  /* 0x00000000000c8947 */ /* 0x000fea0003800000 */
[----:B------:R-:W0:Y:S02]  /*10a0*/  LDC.64 R4, c[0x0][0x588] ;  /* 0x00016200ff047b82 */ /* 0x000e240000000a00 */
[----:B0-----:R1:W5:Y:S01]  /*10b0*/  LDG.E R23, desc[UR36][R4.64] ;  /* 0x0000002404177981 */ /* 0x001362000c1e1900 */
[----:B------:R-:W-:Y:S05]  /*10c0*/  BRA `(.L_x_12) ;  /* 0x0000000000087947 */ /* 0x000fea0003800000 */
.L_x_13:
[----:B------:R-:W-:Y:S02]  /*10d0*/  ULDC UR4, c[0x0][0x580] ;  /* 0x0001600000047ab9 */ /* 0x000fe40000000800 */
[----:B------:R-:W-:-:S07]  /*10e0*/  IMAD.U32 R23, RZ, RZ, UR4 ;  /* 0x00000004ff177e24 */ /* 0x000fce000f8e00ff */
.L_x_12:
[----:B------:R-:W-:Y:S02]  /*10f0*/  ULDC.64 UR4, c[0x0][0x5a0] ;  /* 0x0001680000047ab9 */ /* 0x000fe40000000a00 */
[----:B------:R-:W-:-:S04]  /*1100*/  ISETP.NE.U32.AND P0, PT, RZ, UR4, PT ;  /* 0x00000004ff007c0c */ /* 0x000fc8000bf05070 */
[----:B------:R-:W-:-:S13]  /*1110*/  ISETP.NE.AND.EX P0, PT, RZ, UR5, PT, P0 ;  /* 0x00000005ff007c0c */ /* 0x000fda000bf05300 */
[----:B------:R-:W-:Y:S05]  /*1120*/  @!P0 BRA `(.L_x_14) ;  /* 0x00000000001c8947 */ /* 0x000fea0003800000 */
[----:B01----:R-:W0:Y:S02]  /*1130*/  LDC.64 R4, c[0x0][0x5a0] ;  /* 0x00016800ff047b82 */ /* 0x003e240000000a00 */
[----:B0-----:R-:W2:Y:S02]  /*1140*/  LDG.E.64 R4, desc[UR36][R4.64] ;  /* 0x0000002404047981 */ /* 0x001ea4000c1e1b00 */
[----:B--2---:R-:W-:-:S04]  /*1150*/  ISETP.NE.U32.AND P0, PT, R4, RZ, PT ;  /* 0x000000ff0400720c */ /* 0x004fc80003f05070 */
[----:B------:R-:W-:-:S13]  /*1160*/  ISETP.NE.AND.EX P0, PT, R5, RZ, PT, P0 ;  /* 0x000000ff0500720c */ /* 0x000fda0003f05300 */
[----:B------:R-:W-:Y:S05]  /*1170*/  @!P0 BRA `(.L_x_14) ;  /* 0x0000000000088947 */ /* 0x000fea0003800000 */
[----:B------:R0:W5:Y:S01]  /*1180*/  LD.E R90, desc[UR36][R4.64] ;  /* 0x00000024045a7980 */ /* 0x000162000c101900 */
[----:B------:R-:W-:Y:S05]  /*1190*/  BRA `(.L_x_15) ;  /* 0x0000000000247947 */ /* 0x000fea0003800000 */
.L_x_14:
[----:B------:R-:W-:Y:S02]  /*11a0*/  ULDC.64 UR4, c[0x0][0x590] ;  /* 0x0001640000047ab9 */ /* 0x000fe40000000a00 */
[----:B------:R-:W-:-:S04]  /*11b0*/  ISETP.NE.U32.AND P0, PT, RZ, UR4, PT ;  /* 0x00000004ff007c0c */ /* 0x000fc8000bf05070 */
[----:B------:R-:W-:-:S13]  /*11c0*/  ISETP.NE.AND.EX P0, PT, RZ, UR5, PT, P0 ;  /* 0x00000005ff007c0c */ /* 0x000fda000bf05300 */
[----:B------:R-:W-:Y:S05]  /*11d0*/  @!P0 BRA `(.L_x_16) ;  /* 0x00000000000c8947 */ /* 0x000fea0003800000 */
[----:B------:R-:W2:Y:S02]  /*11e0*/  LDC.64 R90, c[0x0][0x590] ;  /* 0x00016400ff5a7b82 */ /* 0x000ea40000000a00 */
[----:B--2---:R2:W5:Y:S01]  /*11f0*/  LDG.E R90, desc[UR36][R90.64] ;  /* 0x000000245a5a7981 */ /* 0x004562000c1e1900 */
[----:B------:R-:W-:Y:S05]  /*1200*/  BRA `(.L_x_15) ;  /* 0x0000000000087947 */ /* 0x000fea0003800000 */
.L_x_16:
[----:B------:R-:W-:Y:S02]  /*1210*/  ULDC UR4, c[0x0][0x584] ;  /* 0x0001610000047ab9 */ /* 0x000fe40000000800 */
[----:B------:R-:W-:-:S07]  /*1220*/  IMAD.U32 R90, RZ, RZ, UR4 ;  /* 0x00000004ff5a7e24 */ /* 0x000fce000f8e00ff */
.L_x_15:
[----:B------:R-:W-:-:S13]  /*1230*/  LOP3.LUT P0, RZ, R3, 0xff, RZ, 0xc0, !PT ;  /* 0x000000ff03ff7812 */ /* 0x000fda000780c0ff */
[----:B------:R-:W-:Y:S05]  /*1240*/  @!P0 EXIT ;  /* 0x000000000000894d */ /* 0x000fea0003800000 */
[----:B------:R-:W3:Y:S01]  /*1250*/  LDC R93, c[0x0][0x658] ;  /* 0x00019600ff5d7b82 */ /* 0x000ee20000000800 */
[----:B------:R-:W-:Y:S01]  /*1260*/  LOP3.LUT R6, R6, 0x1, RZ, 0xc0, !PT ;  /* 0x0000000106067812 */ /* 0x000fe200078ec0ff */
[----:B------:R-:W-:Y:S01]  /*1270*/  ULDC.64 UR6, c[0x0][0x288] ;  /* 0x0000a20000067ab9 */ /* 0x000fe20000000a00 */
[----:B------:R-:W-:Y:S01]  /*1280*/  SHF.R.U32.HI R3, RZ, 0x2, R95 ;  /* 0x00000002ff037819 */ /* 0x000fe2000001165f */
[----:B------:R-:W-:Y:S01]  /*1290*/  UIADD3 UR4, UR7, 0x3f, URZ ;  /* 0x0000003f07047890 */ /* 0x000fe2000fffe03f */
[----:B------:R-:W-:Y:S01]  /*12a0*/  SHF.R.U32.HI R0, RZ, 0x1, R0 ;  /* 0x00000001ff007819 */ /* 0x000fe20000011600 */
[----:B------:R-:W-:Y:S01]  /*12b0*/  IMAD.SHL.U32 R88, R6, 0x40, RZ ;  /* 0x0000004006587824 */ /* 0x000fe200078e00ff */
[----:B------:R-:W-:Y:S01]  /*12c0*/  LOP3.LUT R3, R3, 0x7, RZ, 0xc0, !PT ;  /* 0x0000000703037812 */ /* 0x000fe200078ec0ff */
[----:B01----:R-:W0:Y:S01]  /*12d0*/  LDC.64 R4, c[0x0][0x5c8] ;  /* 0x00017200ff047b82 */ /* 0x003e220000000a00 */
[----:B------:R-:W-:Y:S01]  /*12e0*/  USHF.R.S32.HI UR5, URZ, 0x1f, UR4 ;  /* 0x0000001f3f057899 */ /* 0x000fe20008011404 */
[----:B------:R-:W-:Y:S01]  /*12f0*/  LOP3.LUT R0, R0, 0x30, RZ, 0xc0, !PT ;  /* 0x0000003000007812 */ /* 0x000fe200078ec0ff */
[----:B------:R-:W-:Y:S01]  /*1300*/  IMAD.MOV.U32 R8, RZ, RZ, 0x1 ;  /* 0x00000001ff087424 */ /* 0x000fe200078e00ff */
[--C-:B------:R-:W-:Y:S01]  /*1310*/  LOP3.LUT R88, R88, 0x40, R3.reuse, 0xe2, !PT ;  /* 0x0000004058587812 */ /* 0x100fe200078ee203 */
[----:B------:R-:W-:Y:S01]  /*1320*/  ULEA.HI UR5, UR5, UR4, URZ, 0x6 ;  /* 0x0000000405057291 */ /* 0x000fe2000f8f303f */
[-C--:B------:R-:W-:Y:S01]  /*1330*/  IADD3 R3, RZ, -R0.reuse, -R3 ;  /* 0x80000000ff037210 */ /* 0x080fe20007ffe803 */
[----:B------:R-:W-:Y:S01]  /*1340*/  IMAD.U32 R7, RZ, RZ, UR6 ;  /* 0x00000006ff077e24 */ /* 0x000fe2000f8e00ff */
[----:B------:R-:W1:Y:S01]  /*1350*/  LDC R97, c[0x0][0x600] ;  /* 0x00018000ff617b82 */ /* 0x000e620000000800 */
[----:B------:R-:W-:Y:S01]  /*1360*/  LOP3.LUT R88, R88, R0, RZ, 0xfc, !PT ;  /* 0x0000000058587212 */ /* 0x000fe200078efcff */
[----:B------:R-:W-:Y:S01]  /*1370*/  IMAD.MOV.U32 R0, RZ, RZ, -0x1 ;  /* 0xffffffffff007424 */ /* 0x000fe200078e00ff */
[----:B------:R-:W-:Y:S01]  /*1380*/  USHF.R.S32.HI UR43, URZ, 0x6, UR5 ;  /* 0x000000063f2b7899 */ /* 0x000fe20008011405 */
[C---:B------:R-:W-:Y:S01]  /*1390*/  LOP3.LUT R94, R95.reuse, 0x3, RZ, 0xc0, !PT ;  /* 0x000000035f5e7812 */ /* 0x040fe200078ec0ff */
[----:B------:R-:W-:Y:S01]  /*13a0*/  IMAD R3, R6, -0x40, R3 ;  /* 0xffffffc006037824 */ /* 0x000fe200078e0203 */
[C---:B------:R-:W-:Y:S01]  /*13b0*/  LOP3.LUT R96, R95.reuse, 0x80, RZ, 0xc0, !PT ;  /* 0x000000805f607812 */ /* 0x040fe200078ec0ff */
[----:B------:R-:W-:Y:S01]  /*13c0*/  UISETP.LT.AND UP0, UPT, UR43, 0x1, UPT ;  /* 0x000000012b00788c */ /* 0x000fe2000bf01270 */
[-C--:B---3--:R-:W-:Y:S01]  /*13d0*/  SHF.L.U32 R0, R0, R93.reuse, RZ ;  /* 0x0000005d00007219 */ /* 0x088fe200000006ff */
[----:B------:R-:W-:Y:S01]  /*13e0*/  ULDC UR4, c[0x0][0x284] ;  /* 0x0000a10000047ab9 */ /* 0x000fe20000000800 */
[----:B------:R-:W-:Y:S01]  /*13f0*/  IMAD R94, R94, -0x2, R7 ;  /* 0xfffffffe5e5e7824 */ /* 0x000fe200078e0207 */
[----:B------:R-:W-:Y:S01]  /*1400*/  USEL UR44, UR43, 0x1, UP0 ;  /* 0x000000012b2c7887 */ /* 0x000fe20008000000 */
[----:B------:R-:W-:Y:S01]  /*1410*/  SHF.L.U32 R93, R8, R93, RZ ;  /* 0x0000005d085d7219 */ /* 0x000fe200000006ff */
[----:B------:R-:W-:Y:S01]  /*1420*/  IMAD.SHL.U32 R95, R95, 0x2, RZ ;  /* 0x000000025f5f7824 */ /* 0x000fe200078e00ff */
[----:B------:R-:W-:Y:S01]  /*1430*/  LOP3.LUT R102, R18, 0x1, RZ, 0xfc, !PT ;  /* 0x0000000112667812 */ /* 0x000fe200078efcff */
[----:B------:R-:W-:Y:S01]  /*1440*/  VIADD R99, R3, UR4 ;  /* 0x0000000403637c36 */ /* 0x000fe20008000000 */
[C---:B0-----:R-:W-:Y:S01]  /*1450*/  SHF.L.U64.HI R92, R4.reuse, 0x3, R5 ;  /* 0x00000003045c7819 */ /* 0x041fe20000010205 */
[----:B--2---:R-:W-:Y:S01]  /*1460*/  IMAD.SHL.U32 R91, R4, 0x8, RZ ;  /* 0x00000008045b7824 */ /* 0x004fe200078e00ff */
[----:B------:R-:W-:Y:S01]  /*1470*/  SHF.R.U32.HI R96, RZ, 0x7, R96 ;  /* 0x00000007ff607819 */ /* 0x000fe20000011660 */
[----:B------:R-:W-:Y:S01]  /*1480*/  IMAD.MOV.U32 R89, RZ, RZ, RZ ;  /* 0x000000ffff597224 */ /* 0x000fe200078e00ff */
[----:B------:R-:W-:Y:S01]  /*1490*/  LOP3.LUT R98, RZ, R0, RZ, 0x33, !PT ;  /* 0x00000000ff627212 */ /* 0x000fe200078e33ff */
[----:B------:R-:W-:Y:S01]  /*14a0*/  UIADD3 UR44, UR43, -UR44, URZ ;  /* 0x8000002c2b2c7290 */ /* 0x000fe2000fffe03f */
[----:B------:R-:W-:Y:S01]  /*14b0*/  UMOV UR40, URZ ;  /* 0x0000003f00287c82 */ /* 0x000fe20008000000 */
[----:B-1----:R-:W-:Y:S01]  /*14c0*/  VIADD R97, R97, 0xffffffff ;  /* 0xffffffff61617836 */ /* 0x002fe20000000000 */
[----:B------:R-:W-:-:S09]  /*14d0*/  UMOV UR42, URZ ;  /* 0x0000003f002a7c82 */ /* 0x000fd20008000000 */
.L_x_164:
[----:B0-----:R-:W0:Y:S01]  /*14e0*/  SHFL.IDX PT, R0, R96, RZ, 0x1f ;  /* 0x00001fff60007589 */ /* 0x001e2200000e0000 */
[----:B-1----:R-:W1:Y:S01]  /*14f0*/  S2UR UR7, SR_CgaCtaId ;  /* 0x00000000000779c3 */ /* 0x002e620000008800 */
[----:B------:R-:W-:Y:S01]  /*1500*/  UMOV UR6, 0x400 ;  /* 0x0000040000067882 */ /* 0x000fe20000000000 */
[----:B0-----:R-:W-:Y:S01]  /*1510*/  R2UR UR4, R0 ;  /* 0x00000000000472ca */ /* 0x001fe200000e0000 */
[----:B-1----:R-:W-:-:S12]  /*1520*/  ULEA UR6, UR7, UR6, 0x18 ;  /* 0x0000000607067291 */ /* 0x002fd8000f8ec03f */
[----:B------:R-:W-:-:S04]  /*1530*/  ULEA.HI UR5, UR4, UR4, URZ, 0x1 ;  /* 0x0000000404057291 */ /* 0x000fc8000f8f083f */
[----:B------:R-:W-:-:S04]  /*1540*/  ULOP3.LUT UR5, UR5, 0x7fffe, URZ, 0xc0, !UPT ;  /* 0x0007fffe05057892 */ /* 0x000fc8000f8ec03f */
[----:B------:R-:W-:-:S03]  /*1550*/  UIADD3 UR5, UR4, -UR5, URZ ;  /* 0x8000000504057290 */ /* 0x000fc6000fffe03f */
[----:B------:R-:W-:Y:S01]  /*1560*/  ULDC UR4, c[0x0][0x28c] ;  /* 0x0000a30000047ab9 */ /* 0x000fe20000000800 */
[----:B------:R-:W-:Y:S01]  /*1570*/  ULEA UR5, UR5, UR6, 0xd ;  /* 0x0000000605057291 */ /* 0x000fe2000f8e683f */
[----:B------:R-:W-:-:S03]  /*1580*/  ISETP.LT.AND P0, PT, RZ, UR4, PT ;  /* 0x00000004ff007c0c */ /* 0x000fc6000bf01270 */
[----:B------:R-:W-:-:S04]  /*1590*/  UIADD3 UR5, UR5, 0x180, URZ ;  /* 0x0000018005057890 */ /* 0x000fc8000fffe03f */
[----:B------:R-:W-:-:S04]  /*15a0*/  USHF.R.U32.HI UR5, URZ, 0x4, UR5 ;  /* 0x000000043f057899 */ /* 0x000fc80008011605 */
[----:B------:R-:W-:Y:S02]  /*15b0*/  ULOP3.LUT UR45, UR5, 0x3fff, URZ, 0xc0, !UPT ;  /* 0x00003fff052d7892 */ /* 0x000fe4000f8ec03f */
[----:B--2345:R-:W-:Y:S10]  /*15c0*/  @P0 BRA `(.L_x_17) ;  /* 0x0000000000400947 */ /* 0x03cff40003800000 */
[----:B------:R-:W-:Y:S01]  /*15d0*/  MOV R0, 0x0 ;  /* 0x0000000000007802 */ /* 0x000fe20000000f00 */
[----:B------:R-:W-:Y:S01]  /*15e0*/  ULDC.64 UR4, c[0x4][0x68] ;  /* 0x01001a0000047ab9 */ /* 0x000fe20000000a00 */
[----:B------:R-:W-:Y:S01]  /*15f0*/  ULDC.64 UR6, c[0x4][0x8] ;  /* 0x0100020000067ab9 */ /* 0x000fe20000000a00 */
[----:B------:R-:W-:Y:S01]  /*1600*/  IMAD.U32 R4, RZ, RZ, UR4 ;  /* 0x00000004ff047e24 */ /* 0x000fe2000f8e00ff */
[----:B------:R0:W1:Y:S01]  /*1610*/  LDC.64 R14, c[0x4][R0] ;  /* 0x01000000000e7b82 */ /* 0x0000620000000a00 */
[----:B------:R-:W-:Y:S01]  /*1620*/  IMAD.U32 R5, RZ, RZ, UR5 ;  /* 0x00000005ff057e24 */ /* 0x000fe2000f8e00ff */
[----:B------:R-:W-:Y:S01]  /*1630*/  ULDC.64 UR4, c[0x4][0x70] ;  /* 0x01001c0000047ab9 */ /* 0x000fe20000000a00 */
[----:B------:R-:W-:Y:S02]  /*1640*/  IMAD.U32 R10, RZ, RZ, UR6 ;  /* 0x00000006ff0a7e24 */ /* 0x000fe4000f8e00ff */
[----:B------:R-:W-:Y:S02]  /*1650*/  IMAD.U32 R6, RZ, RZ, UR4 ;  /* 0x00000004ff067e24 */ /* 0x000fe4000f8e00ff */
[----:B------:R-:W-:-:S02]  /*1660*/  IMAD.U32 R7, RZ, RZ, UR5 ;  /* 0x00000005ff077e24 */ /* 0x000fc4000f8e00ff */
[----:B------:R-:W-:Y:S02]  /*1670*/  IMAD.U32 R11, RZ, RZ, UR7 ;  /* 0x00000007ff0b7e24 */ /* 0x000fe4000f8e00ff */
[----:B------:R-:W-:Y:S02]  /*1680*/  IMAD.MOV.U32 R8, RZ, RZ, 0x1e1 ;  /* 0x000001e1ff087424 */ /* 0x000fe400078e00ff */
[----:B------:R-:W-:Y:S02]  /*1690*/  IMAD.MOV.U32 R12, RZ, RZ, 0x1 ;  /* 0x00000001ff0c7424 */ /* 0x000fe400078e00ff */
[----:B0-----:R-:W-:-:S07]  /*16a0*/  IMAD.MOV.U32 R13, RZ, RZ, RZ ;  /* 0x000000ffff0d7224 */ /* 0x001fce00078e00ff */
[----:B------:R-:W-:-:S07]  /*16b0*/  LEPC R20, `(.L_x_17) ;  /* 0x000000001014794e */ /* 0x000fce0000000000 */
[----:B-1---5:R-:W-:Y:S05]  /*16c0*/  CALL.ABS.NOINC R14 ;  /* 0x000000000e007343 */ /* 0x022fea0003c00000 */
.L_x_17:
[----:B------:R-:W-:-:S13]  /*16d0*/  ISETP.NE.AND P0, PT, R102, 0x3, PT ;  /* 0x000000036600780c */ /* 0x000fda0003f05270 */
[----:B------:R-:W-:Y:S05]  /*16e0*/  @!P0 BRA `(.L_x_18) ;  /* 0x0000000000048947 */ /* 0x000fea0003800000 */
[----:B------:R-:W-:Y:S01]  /*16f0*/  BPT.TRAP 0x1 ;  /* 0x000000040000795c */ /* 0x000fe20000300000 */
.L_x_18:
[----:B------:R-:W0:Y:S01]  /*1700*/  S2UR UR5, SR_CgaCtaId ;  /* 0x00000000000579c3 */ /* 0x000e220000008800 */
[----:B------:R-:W-:Y:S01]  /*1710*/  UMOV UR4, 0x400 ;  /* 0x0000040000047882 */ /* 0x000fe20000000000 */
[----:B------:R-:W-:Y:S02]  /*1720*/  IMAD.U32 R0, RZ, RZ, UR40 ;  /* 0x00000028ff007e24 */ /* 0x000fe4000f8e00ff */
[----:B------:R-:W-:-:S03]  /*1730*/  IMAD.U32 R3, RZ, RZ, UR42 ;  /* 0x0000002aff037e24 */ /* 0x000fc6000f8e00ff */
[----:B------:R-:W-:Y:S01]  /*1740*/  SHF.L.U32 R0, R0, 0x1f, RZ ;  /* 0x0000001f00007819 */ /* 0x000fe200000006ff */
[----:B0-----:R-:W-:-:S06]  /*1750*/  ULEA UR4, UR5, UR4, 0x18 ;  /* 0x0000000405047291 */ /* 0x001fcc000f8ec03f */
[----:B------:R-:W-:-:S04]  /*1760*/  IMAD.U32 R6, RZ, RZ, UR4 ;  /* 0x00000004ff067e24 */ /* 0x000fc8000f8e00ff */
[----:B------:R-:W-:-:S04]  /*1770*/  IMAD R3, R3, 0x8, R6 ;  /* 0x0000000803037824 */ /* 0x000fc800078e0206 */
[----:B------:R0:W1:Y:S01]  /*1780*/  SYNCS.PHASECHK.TRANS64.TRYWAIT P1, [R3+URZ], R0 ;  /* 0x00000000030075a7 */ /* 0x000062000802017f */
[----:B------:R-:W-:Y:S05]  /*1790*/  @!P0 BRA `(.L_x_19) ;  /* 0x0000000000048947 */ /* 0x000fea0003800000 */
[----:B------:R-:W-:Y:S01]  /*17a0*/  BPT.TRAP 0x1 ;  /* 0x000000040000795c */ /* 0x000fe20000300000 */
.L_x_19:
[----:B------:R-:W-:-:S05]  /*17b0*/  IMAD.U32 R4, RZ, RZ, UR44 ;  /* 0x0000002cff047e24 */ /* 0x000fca000f8e00ff */
[----:B------:R-:W-:Y:S01]  /*17c0*/  ISETP.GE.AND P2, PT, R4, 0x1, PT ;  /* 0x000000010400780c */ /* 0x000fe20003f46270 */
[----:B-1----:R-:W-:-:S12]  /*17d0*/  @P1 BRA `(.L_x_20) ;  /* 0x0000000000081947 */ /* 0x002fd80003800000 */
[----:B------:R-:W1:Y:S02]  /*17e0*/  SYNCS.PHASECHK.TRANS64.TRYWAIT P1, [R3+URZ], R0 ;  /* 0x00000000030075a7 */ /* 0x000e64000802017f */
[----:B-1----:R-:W-:Y:S05]  /*17f0*/  @!P1 BRA `(.L_x_21) ;  /* 0x0000006800509947 */ /* 0x002fea0003800000 */
.L_x_20:
[----:B------:R-:W-:Y:S05]  /*1800*/  WARPSYNC.ALL ;  /* 0x0000000000007948 */ /* 0x000fea0003800000 */
[----:B------:R-:W-:Y:S01]  /*1810*/  R2UR UR4, R6 ;  /* 0x00000000060472ca */ /* 0x000fe200000e0000 */
[----:B------:R-:W-:Y:S01]  /*1820*/  ULEA UR5, UR42, UR45, 0xa ;  /* 0x0000002d2a057291 */ /* 0x000fe2000f8e503f */
[----:B------:R-:W-:Y:S01]  /*1830*/  WARPGROUP.ARRIVE ;  /* 0x00000000000079c5 */ /* 0x000fe20000000000 */
[----:B------:R-:W-:Y:S01]  /*1840*/  UMOV UR9, 0x40000040 ;  /* 0x4000004000097882 */ /* 0x000fe20000000000 */
[----:B------:R-:W-:-:S04]  /*1850*/  UMOV UR11, 0x40000040 ;  /* 0x40000040000b7882 */ /* 0x000fc80000000000 */
[----:B------:R-:W-:-:S05]  /*1860*/  UMOV UR8, UR5 ;  /* 0x0000000500087c82 */ /* 0x000fca0008000000 */
[----:B------:R-:W-:-:S04]  /*1870*/  UIADD3 UR4, UR4, 0x1c180, URZ ;  /* 0x0001c18004047890 */ /* 0x000fc8000fffe03f */
[----:B------:R-:W-:-:S04]  /*1880*/  USHF.R.U32.HI UR4, URZ, 0x4, UR4 ;  /* 0x000000043f047899 */ /* 0x000fc80008011604 */
[----:B------:R-:W-:-:S04]  /*1890*/  ULOP3.LUT UR4, UR4, 0x3fff, URZ, 0xc0, !UPT ;  /* 0x00003fff04047892 */ /* 0x000fc8000f8ec03f */
[----:B------:R-:W-:-:S04]  /*18a0*/  ULOP3.LUT UR4, UR4, 0x2000000, URZ, 0xfc, !UPT ;  /* 0x0200000004047892 */ /* 0x000fc8000f8efc3f */
[----:B------:R-:W-:-:S07]  /*18b0*/  ULEA UR6, UR42, UR4, 0xa ;  /* 0x000000042a067291 */ /* 0x000fce000f8e503f */
[----:B------:R-:W-:Y:S02]  /*18c0*/  UMOV UR10, UR6 ;  /* 0x00000006000a7c82 */ /* 0x000fe40008000000 */
[----:B------:R-:W-:Y:S01]  /*18d0*/  HGMMA.64x128x16.F32 R24, gdesc[UR8].tnspA.tnspB, RZ, !UPT, gsb0 ;  /* 0x61e00000081879f0 */ /* 0x000fe2000c0008ff */
[----:B------:R-:W-:Y:S02]  /*18e0*/  UIADD3 UR8, UR5, 0x80, URZ ;  /* 0x0000008005087890 */ /* 0x000fe4000fffe03f */
[----:B------:R-:W-:Y:S01]  /*18f0*/  UIADD3 UR10, UR6, 0x80, URZ ;  /* 0x00000080060a7890 */ /* 0x000fe2000fffe03f */
[----:B------:R-:W-:Y:S01]  /*1900*/  UMOV UR9, 0x40000040 ;  /* 0x4000004000097882 */ /* 0x000fe20000000000 */
[----:B------:R-:W-:Y:S01]  /*1910*/  UMOV UR11, 0x40000040 ;  /* 0x40000040000b7882 */ /* 0x000fe20000000000 */
[----:B------:R-:W-:Y:S02]  /*1920*/  WARPGROUP.DEPBAR.LE gsb0, 0x0 ;  /* 0x00008000000079c5 */ /* 0x000fe40000010000 */
[----:B------:R-:W-:-:S06]  /*1930*/  WARPGROUP.ARRIVE ;  /* 0x00000000000079c5 */ /* 0x000fcc0000000000 */
[----:B------:R-:W-:Y:S01]  /*1940*/  HGMMA.64x128x16.F32 R24, gdesc[UR8].tnspA.tnspB, R24, gsb0 ;  /* 0x61e00000081879f0 */ /* 0x000fe20008000818 */
        /* <DEDUP_REMOVED lines=13> */
[----:B------:R-:W-:Y:S03]  /*1a20*/  HGMMA.64x128x16.F32 R24, gdesc[UR8].tnspA.tnspB, R24, gsb0 ;  /* 0x61e00000081879f0 */ /* 0x000fe60008000818 */
[----:B------:R-:W-:Y:S02]  /*1a30*/  WARPGROUP.DEPBAR.LE gsb0, 0x0 ;  /* 0x00008000000079c5 */ /* 0x000fe40000010000 */
[----:B------:R-:W-:Y:S05]  /*1a40*/  @!P2 BRA `(.L_x_22) ;  /* 0x000000040028a947 */ /* 0x000fea0003800000 */
[----:B------:R-:W-:Y:S01]  /*1a50*/  UIADD3 UR5, UR42, 0x1, URZ ;  /* 0x000000012a057890 */ /* 0x000fe2000fffe03f */
[----:B01----:R-:W-:Y:S02]  /*1a60*/  IMAD.U32 R0, RZ, RZ, UR44 ;  /* 0x0000002cff007e24 */ /* 0x003fe4000f8e00ff */
[----:B------:R-:W-:Y:S01]  /*1a70*/  IMAD.U32 R3, RZ, RZ, UR42 ;  /* 0x0000002aff037e24 */ /* 0x000fe2000f8e00ff */
[----:B------:R-:W-:-:S04]  /*1a80*/  UISETP.NE.AND UP0, UPT, UR5, 0x7, UPT ;  /* 0x000000070500788c */ /* 0x000fc8000bf05270 */
[----:B------:R-:W-:Y:S02]  /*1a90*/  USEL UR6, URZ, 0x1, UP0 ;  /* 0x000000013f067887 */ /* 0x000fe40008000000 */
[----:B------:R-:W-:Y:S02]  /*1aa0*/  USEL UR5, UR5, URZ, UP0 ;  /* 0x0000003f05057287 */ /* 0x000fe40008000000 */
[----:B------:R-:W-:-:S06]  /*1ab0*/  ULOP3.LUT UR6, UR40, UR6, URZ, 0x3c, !UPT ;  /* 0x0000000628067292 */ /* 0x000fcc000f8e3c3f */
[----:B------:R-:W-:-:S07]  /*1ac0*/  IMAD.U32 R7, RZ, RZ, UR6 ;  /* 0x00000006ff077e24 */ /* 0x000fce000f8e00ff */
.L_x_29:
[----:B------:R-:W-:Y:S05]  /*1ad0*/  @!P0 BRA `(.L_x_23) ;  /* 0x0000000000048947 */ /* 0x000fea0003800000 */
[----:B------:R-:W-:Y:S01]  /*1ae0*/  BPT.TRAP 0x1 ;  /* 0x000000040000795c */ /* 0x000fe20000300000 */
.L_x_23:
[----:B------:R-:W0:Y:S01]  /*1af0*/  S2UR UR7, SR_CgaCtaId ;  /* 0x00000000000779c3 */ /* 0x000e220000008800 */
[----:B------:R-:W-:Y:S01]  /*1b00*/  UMOV UR6, 0x400 ;  /* 0x0000040000067882 */ /* 0x000fe20000000000 */
[----:B------:R-:W-:Y:S01]  /*1b10*/  IMAD.U32 R5, RZ, RZ, UR5 ;  /* 0x00000005ff057e24 */ /* 0x000fe2000f8e00ff */
[----:B------:R-:W-:Y:S01]  /*1b20*/  SHF.L.U32 R4, R7, 0x1f, RZ ;  /* 0x0000001f07047819 */ /* 0x000fe200000006ff */
[----:B0-----:R-:W-:-:S06]  /*1b30*/  ULEA UR6, UR7, UR6, 0x18 ;  /* 0x0000000607067291 */ /* 0x001fcc000f8ec03f */
[----:B------:R-:W-:-:S04]  /*1b40*/  IMAD.U32 R6, RZ, RZ, UR6 ;  /* 0x00000006ff067e24 */ /* 0x000fc8000f8e00ff */
[----:B------:R-:W-:-:S04]  /*1b50*/  IMAD R5, R5, 0x8, R6 ;  /* 0x0000000805057824 */ /* 0x000fc800078e0206 */
[----:B------:R0:W1:Y:S01]  /*1b60*/  SYNCS.PHASECHK.TRANS64.TRYWAIT P1, [R5+URZ], R4 ;  /* 0x00000004050075a7 */ /* 0x000062000802017f */
[----:B------:R-:W-:Y:S05]  /*1b70*/  @!P0 BRA `(.L_x_24) ;  /* 0x0000000000048947 */ /* 0x000fea0003800000 */
[----:B------:R-:W-:Y:S01]  /*1b80*/  BPT.TRAP 0x1 ;  /* 0x000000040000795c */ /* 0x000fe20000300000 */
.L_x_24:
[----:B-1----:R-:W-:Y:S05]  /*1b90*/  @P1 BRA `(.L_x_25) ;  /* 0x0000000000081947 */ /* 0x002fea0003800000 */
[----:B------:R-:W1:Y:S02]  /*1ba0*/  SYNCS.PHASECHK.TRANS64.TRYWAIT P1, [R5+URZ], R4 ;  /* 0x00000004050075a7 */ /* 0x000e64000802017f */
[----:B-1----:R-:W-:Y:S05]  /*1bb0*/  @!P1 BRA `(.L_x_26) ;  /* 0x0000006400749947 */ /* 0x002fea0003800000 */
.L_x_25:
[----:B------:R-:W-:Y:S01]  /*1bc0*/  ULEA UR6, UR5, UR45, 0xa ;  /* 0x0000002d05067291 */ /* 0x000fe2000f8e503f */
[----:B------:R-:W-:Y:S01]  /*1bd0*/  WARPGROUP.ARRIVE ;  /* 0x00000000000079c5 */ /* 0x000fe20000000000 */
[----:B------:R-:W-:Y:S01]  /*1be0*/  ULEA UR7, UR5, UR4, 0xa ;  /* 0x0000000405077291 */ /* 0x000fe2000f8e503f */
[----:B------:R-:W-:Y:S01]  /*1bf0*/  UMOV UR9, 0x40000040 ;  /* 0x4000004000097882 */ /* 0x000fe20000000000 */
[----:B------:R-:W-:-:S03]  /*1c00*/  UMOV UR11, 0x40000040 ;  /* 0x40000040000b7882 */ /* 0x000fc60000000000 */
[----:B------:R-:W-:Y:S02]  /*1c10*/  UMOV UR8, UR6 ;  /* 0x0000000600087c82 */ /* 0x000fe40008000000 */
[----:B------:R-:W-:Y:S02]  /*1c20*/  UMOV UR10, UR7 ;  /* 0x00000007000a7c82 */ /* 0x000fe40008000000 */
[----:B------:R-:W-:Y:S01]  /*1c30*/  HGMMA.64x128x16.F32 R24, gdesc[UR8].tnspA.tnspB, R24, gsb0 ;  /* 0x61e00000081879f0 */ /* 0x000fe20008000818 */
[----:B------:R-:W-:Y:S02]  /*1c40*/  UIADD3 UR8, UR6, 0x80, URZ ;  /* 0x0000008006087890 */ /* 0x000fe4000fffe03f */
[----:B------:R-:W-:Y:S01]  /*1c50*/  UIADD3 UR10, UR7, 0x80, URZ ;  /* 0x00000080070a7890 */ /* 0x000fe2000fffe03f */
[----:B------:R-:W-:Y:S01]  /*1c60*/  UMOV UR9, 0x40000040 ;  /* 0x4000004000097882 */ /* 0x000fe20000000000 */
[----:B------:R-:W-:Y:S01]  /*1c70*/  UMOV UR11, 0x40000040 ;  /* 0x40000040000b7882 */ /* 0x000fe20000000000 */
[----:B------:R-:W-:-:S02]  /*1c80*/  WARPGROUP.DEPBAR.LE gsb0, 0x0 ;  /* 0x00008000000079c5 */ /* 0x000fc40000010000 */
        /* <DEDUP_REMOVED lines=18> */
[----:B------:R-:W-:Y:S01]  /*1db0*/  BPT.TRAP 0x1 ;  /* 0x000000040000795c */ /* 0x000fe20000300000 */
.L_x_27:
[----:B------:R-:W-:-:S13]  /*1dc0*/  ISETP.NE.AND P1, PT, R22, RZ, PT ;  /* 0x000000ff1600720c */ /* 0x000fda0003f25270 */
[----:B01----:R-:W-:-:S04]  /*1dd0*/  @P1 IMAD R4, R3, 0x8, R6 ;  /* 0x0000000803041824 */ /* 0x003fc800078e0206 */
[----:B------:R-:W-:-:S05]  /*1de0*/  @P1 VIADD R4, R4, 0x38 ;  /* 0x0000003804041836 */ /* 0x000fca0000000000 */
[----:B------:R-:W-:-:S04]  /*1df0*/  @P1 PRMT R4, R19, 0x654, R4 ;  /* 0x0000065413041816 */ /* 0x000fc80000000004 */
[----:B------:R0:W-:Y:S01]  /*1e00*/  @P1 SYNCS.ARRIVE.TRANS64.RED.A1T0 RZ, [R4+URZ], RZ ;  /* 0x000000ff04ff19a7 */ /* 0x0001e2000810043f */
[----:B------:R-:W-:-:S13]  /*1e10*/  ISETP.GT.U32.AND P1, PT, R18, 0x1, PT ;  /* 0x000000011200780c */ /* 0x000fda0003f24070 */
[----:B0-----:R-:W-:Y:S05]  /*1e20*/  @P1 BRA `(.L_x_28) ;  /* 0x0000000000041947 */ /* 0x001fea0003800000 */
[----:B------:R-:W-:Y:S01]  /*1e30*/  BPT.TRAP 0x1 ;  /* 0x000000040000795c */ /* 0x000fe20000300000 */
.L_x_28:
[----:B------:R-:W-:Y:S01]  /*1e40*/  UIADD3 UR5, UR5, 0x1, URZ ;  /* 0x0000000105057890 */ /* 0x000fe2000fffe03f */
[C---:B------:R-:W-:Y:S01]  /*1e50*/  ISETP.GT.AND P2, PT, R0.reuse, 0x1, PT ;  /* 0x000000010000780c */ /* 0x040fe20003f44270 */
[----:B------:R-:W-:Y:S02]  /*1e60*/  VIADD R3, R3, 0x1 ;  /* 0x0000000103037836 */ /* 0x000fe40000000000 */
[----:B------:R-:W-:Y:S01]  /*1e70*/  UISETP.NE.AND UP0, UPT, UR5, 0x7, UPT ;  /* 0x000000070500788c */ /* 0x000fe2000bf05270 */
[----:B------:R-:W-:Y:S02]  /*1e80*/  VIADD R0, R0, 0xffffffff ;  /* 0xffffffff00007836 */ /* 0x000fe40000000000 */
[C---:B------:R-:W-:Y:S01]  /*1e90*/  ISETP.NE.AND P1, PT, R3.reuse, 0x7, PT ;  /* 0x000000070300780c */ /* 0x040fe20003f25270 */
[----:B------:R-:W-:Y:S02]  /*1ea0*/  USEL UR6, URZ, 0x1, UP0 ;  /* 0x000000013f067887 */ /* 0x000fe40008000000 */
[----:B------:R-:W-:Y:S01]  /*1eb0*/  USEL UR5, UR5, URZ, UP0 ;  /* 0x0000003f05057287 */ /* 0x000fe20008000000 */
[----:B------:R-:W-:-:S03]  /*1ec0*/  SEL R3, R3, RZ, P1 ;  /* 0x000000ff03037207 */ /* 0x000fc60000800000 */
[----:B------:R-:W-:Y:S01]  /*1ed0*/  LOP3.LUT R7, R7, UR6, RZ, 0x3c, !PT ;  /* 0x0000000607077c12 */ /* 0x000fe2000f8e3cff */
[----:B------:R-:W-:Y:S07]  /*1ee0*/  @P2 BRA `(.L_x_29) ;  /* 0xfffffff800f82947 */ /* 0x000fee000383ffff */
.L_x_22:
[----:B01----:R-:W0:Y:S02]  /*1ef0*/  LDC R0, c[0x0][0x28c] ;  /* 0x0000a300ff007b82 */ /* 0x003e240000000800 */
[----:B0-----:R-:W-:-:S13]  /*1f00*/  ISETP.GE.AND P1, PT, R0, 0x1, PT ;  /* 0x000000010000780c */ /* 0x001fda0003f26270 */
[----:B------:R-:W-:Y:S05]  /*1f10*/  @!P1 BRA `(.L_x_30) ;  /* 0x0000000000509947 */ /* 0x000fea0003800000 */
[----:B------:R-:W-:Y:S05]  /*1f20*/  @!P0 BRA `(.L_x_31) ;  /* 0x0000000000048947 */ /* 0x000fea0003800000 */
[----:B------:R-:W-:Y:S01]  /*1f30*/  BPT.TRAP 0x1 ;  /* 0x000000040000795c */ /* 0x000fe20000300000 */
.L_x_31:
[----:B------:R-:W-:Y:S01]  /*1f40*/  ISETP.NE.AND P0, PT, R22, RZ, PT ;  /* 0x000000ff1600720c */ /* 0x000fe20003f05270 */
[----:B------:R-:W-:Y:S01]  /*1f50*/  BSSY B0, `(.L_x_32) ;  /* 0x000000e000007945 */ /* 0x000fe20003800000 */
[----:B------:R-:W-:-:S11]  /*1f60*/  ISETP.GT.U32.AND P1, PT, R18, 0x1, PT ;  /* 0x000000011200780c */ /* 0x000fd60003f24070 */
[----:B------:R-:W-:Y:S05]  /*1f70*/  @!P0 BRA `(.L_x_33) ;  /* 0x00000000002c8947 */ /* 0x000fea0003800000 */
[----:B------:R-:W-:-:S04]  /*1f80*/  UIADD3 UR6, UR44, UR42, URZ ;  /* 0x0000002a2c067290 */ /* 0x000fc8000fffe03f */
[----:B------:R-:W-:-:S04]  /*1f90*/  UIMAD.WIDE.U32 UR4, UR6, 0x24924925, URZ ;  /* 0x24924925060478a5 */ /* 0x000fc8000f8e003f */
[----:B------:R-:W-:-:S04]  /*1fa0*/  UIADD3 UR4, UR6, -UR5, URZ ;  /* 0x8000000506047290 */ /* 0x000fc8000fffe03f */
[----:B------:R-:W-:-:S04]  /*1fb0*/  ULEA.HI UR4, UR4, UR5, URZ, 0x1f ;  /* 0x0000000504047291 */ /* 0x000fc8000f8ff83f */
[----:B------:R-:W-:-:S04]  /*1fc0*/  USHF.R.U32.HI UR4, URZ, 0x2, UR4 ;  /* 0x000000023f047899 */ /* 0x000fc80008011604 */
[----:B------:R-:W-:-:S06]  /*1fd0*/  UIMAD UR4, UR4, -0x7, UR6 ;  /* 0xfffffff9040478a4 */ /* 0x000fcc000f8e0206 */
[----:B------:R-:W-:-:S04]  /*1fe0*/  IMAD.U32 R3, RZ, RZ, UR4 ;  /* 0x00000004ff037e24 */ /* 0x000fc8000f8e00ff */
[----:B------:R-:W-:-:S04]  /*1ff0*/  IMAD R0, R3, 0x8, R6 ;  /* 0x0000000803007824 */ /* 0x000fc800078e0206 */
[----:B------:R-:W-:-:S05]  /*2000*/  VIADD R0, R0, 0x38 ;  /* 0x0000003800007836 */ /* 0x000fca0000000000 */
[----:B------:R-:W-:-:S04]  /*2010*/  PRMT R0, R19, 0x654, R0 ;  /* 0x0000065413007816 */ /* 0x000fc80000000000 */
[----:B------:R0:W-:Y:S03]  /*2020*/  SYNCS.ARRIVE.TRANS64.RED.A1T0 RZ, [R0+URZ], RZ ;  /* 0x000000ff00ff79a7 */ /* 0x0001e6000810043f */
.L_x_33:
[----:B------:R-:W-:Y:S05]  /*2030*/  BSYNC B0 ;  /* 0x0000000000007941 */ /* 0x000fea0003800000 */
.L_x_32:
[----:B------:R-:W-:Y:S05]  /*2040*/  @P1 BRA `(.L_x_30) ;  /* 0x0000000000041947 */ /* 0x000fea0003800000 */
[----:B------:R-:W-:Y:S01]  /*2050*/  BPT.TRAP 0x1 ;  /* 0x000000040000795c */ /* 0x000fe20000300000 */
.L_x_30:
[----:B------:R-:W-:Y:S01]  /*2060*/  UISETP.GE.U32.AND UP1, UPT, UR43, 0x7, UPT ;  /* 0x000000072b00788c */ /* 0x000fe2000bf26070 */
[----:B------:R-:W-:Y:S01]  /*2070*/  IMAD.SHL.U32 R100, R100, 0x80, RZ ;  /* 0x0000008064647824 */ /* 0x000fe200078e00ff */
[----:B------:R-:W-:Y:S01]  /*2080*/  UIADD3 UR42, UR43, UR42, URZ ;  /* 0x0000002a2b2a7290 */ /* 0x000fe2000fffe03f */
[----:B------:R-:W-:Y:S01]  /*2090*/  SHF.R.S32.HI R11, RZ, 0x1f, R101 ;  /* 0x0000001fff0b7819 */ /* 0x000fe20000011465 */
[----:B------:R-:W-:Y:S01]  /*20a0*/  ULDC UR10, c[0x0][0x288] ;  /* 0x0000a200000a7ab9 */ /* 0x000fe20000000800 */
[----:B------:R-:W-:Y:S01]  /*20b0*/  IMAD.SHL.U32 R6, R103, 0x80, RZ ;  /* 0x0000008067067824 */ /* 0x000fe200078e00ff */
[C---:B------:R-:W-:Y:S01]  /*20c0*/  LOP3.LUT R8, R100.reuse, 0x6, R95, 0xf8, !PT ;  /* 0x0000000664087812 */ /* 0x040fe200078ef85f */
[----:B------:R-:W-:Y:S01]  /*20d0*/  UISETP.GT.U32.AND UP0, UPT, UR42, 0x6, UPT ;  /* 0x000000062a00788c */ /* 0x000fe2000bf04070 */
[----:B------:R-:W-:Y:S01]  /*20e0*/  ISETP.GE.AND P0, PT, R100, UR10, PT ;  /* 0x0000000a64007c0c */ /* 0x000fe2000bf06270 */
[----:B------:R-:W-:Y:S01]  /*20f0*/  ULDC.64 UR6, c[0x0][0x5d0] ;  /* 0x0001740000067ab9 */ /* 0x000fe20000000a00 */
[----:B------:R-:W-:Y:S01]  /*2100*/  ULDC UR11, c[0x0][0x284] ;  /* 0x0000a100000b7ab9 */ /* 0x000fe20000000800 */
[----:B------:R-:W-:Y:S01]  /*2110*/  @UP1 UIMAD.WIDE.U32 UR4, UR42, 0x24924925, URZ ;  /* 0x249249252a0418a5 */ /* 0x000fe2000f8e003f */
[----:B------:R-:W-:Y:S01]  /*2120*/  SHF.R.S32.HI R9, RZ, 0x1f, R8 ;  /* 0x0000001fff097819 */ /* 0x000fe20000011408 */
[----:B0-----:R-:W-:Y:S01]  /*2130*/  IMAD R0, R11, UR6, RZ ;  /* 0x000000060b007c24 */ /* 0x001fe2000f8e02ff */
[----:B------:R-:W-:Y:S01]  /*2140*/  UISETP.LT.U32.AND UP0, UPT, UR43, 0x7, UP0 ;  /* 0x000000072b00788c */ /* 0x000fe20008701070 */
[----:B------:R-:W-:Y:S01]  /*2150*/  ISETP.GE.OR P0, PT, R6, UR11, P0 ;  /* 0x0000000b06007c0c */ /* 0x000fe20008706670 */
[----:B------:R-:W-:Y:S01]  /*2160*/  @UP1 UIADD3 UR4, UR42, -UR5, URZ ;  /* 0x800000052a041290 */ /* 0x000fe2000fffe03f */
[C---:B------:R-:W-:Y:S01]  /*2170*/  IMAD R3, R101.reuse, UR7, R0 ;  /* 0x0000000765037c24 */ /* 0x040fe2000f8e0200 */
[----:B------:R-:W-:Y:S01]  /*2180*/  ULDC.64 UR8, c[0x0][0x5c8] ;  /* 0x0001720000087ab9 */ /* 0x000fe20000000a00 */
[----:B------:R-:W-:Y:S01]  /*2190*/  IMAD.WIDE.U32 R4, R101, UR6, R8 ;  /* 0x0000000665047c25 */ /* 0x000fe2000f8e0008 */
[----:B------:R-:W-:-:S02]  /*21a0*/  USEL UR6, URZ, 0x1, !UP0 ;  /* 0x000000013f067887 */ /* 0x000fc4000c000000 */
[----:B------:R-:W-:Y:S01]  /*21b0*/  @UP1 ULEA.HI UR4, UR4, UR5, URZ, 0x1f ;  /* 0x0000000504041291 */ /* 0x000fe2000f8ff83f */
[----:B------:R-:W-:Y:S01]  /*21c0*/  IMAD.WIDE R104, R103, 0x80, R88 ;  /* 0x0000008067687825 */ /* 0x000fe200078e0258 */
[----:B------:R-:W-:Y:S02]  /*21d0*/  ULOP3.LUT UR40, UR40, UR6, URZ, 0x3c, !UPT ;  /* 0x0000000628287292 */ /* 0x000fe4000f8e3c3f */
[----:B------:R-:W-:Y:S01]  /*21e0*/  @UP1 USHF.R.U32.HI UR4, URZ, 0x2, UR4 ;  /* 0x000000023f041899 */ /* 0x000fe20008011604 */
[----:B------:R-:W-:Y:S02]  /*21f0*/  IMAD.IADD R5, R5, 0x1, R3 ;  /* 0x0000000105057824 */ /* 0x000fe400078e0203 */
[----:B------:R-:W-:Y:S01]  /*2200*/  IMAD R3, R105, UR8, RZ ;  /* 0x0000000869037c24 */ /* 0x000fe2000f8e02ff */
[----:B------:R-:W-:Y:S01]  /*2210*/  @UP1 ULOP3.LUT UR40, UR40, 0x1, UR4, 0x78, !UPT ;  /* 0x0000000128281892 */ /* 0x000fe2000f8e7804 */
[----:B------:R-:W-:-:S04]  /*2220*/  IMAD.WIDE.U32 R106, R104, UR8, R4 ;  /* 0x00000008686a7c25 */ /* 0x000fc8000f8e0004 */
[----:B------:R-:W-:Y:S02]  /*2230*/  IMAD R7, R104, UR9, R3 ;  /* 0x0000000968077c24 */ /* 0x000fe4000f8e0203 */
[----:B------:R-:W-:Y:S01]  /*2240*/  IMAD.MOV.U32 R0, RZ, RZ, -0x1 ;  /* 0xffffffffff007424 */ /* 0x000fe200078e00ff */
[----:B------:R-:W-:Y:S06]  /*2250*/  @P0 BRA `(.L_x_34) ;  /* 0x00000040001c0947 */ /* 0x000fec0003800000 */
[----:B-----5:R-:W-:Y:S01]  /*2260*/  FSETP.NEU.AND P0, PT, R90, RZ, PT ;  /* 0x000000ff5a00720b */ /* 0x020fe20003f0d000 */
[----:B------:R-:W-:Y:S01]  /*2270*/  IMAD.IADD R4, R94, 0x1, -R100 ;  /* 0x000000015e047824 */ /* 0x000fe200078e0a64 */
[----:B------:R-:W-:Y:S01]  /*2280*/  BSSY B0, `(.L_x_34) ;  /* 0x0000404000007945 */ /* 0x000fe20003800000 */
[----:B------:R-:W-:Y:S02]  /*2290*/  IMAD.IADD R3, R99, 0x1, -R6 ;  /* 0x0000000163037824 */ /* 0x000fe400078e0a06 */
[----:B------:R-:W-:Y:S01]  /*22a0*/  IMAD.IADD R103, R107, 0x1, R7 ;  /* 0x000000016b677824 */ /* 0x000fe200078e0207 */
[----:B------:R-:W-:-:S04]  /*22b0*/  ISETP.GT.AND P2, PT, R4, RZ, PT ;  /* 0x000000ff0400720c */ /* 0x000fc80003f44270 */
[----:B------:R-:W-:-:S03]  /*22c0*/  ISETP.GT.AND P1, PT, R3, RZ, P2 ;  /* 0x000000ff0300720c */ /* 0x000fc60001724270 */
[----:B------:R-:W-:Y:S10]  /*22d0*/  @!P0 BRA `(.L_x_35) ;  /* 0x0000002c00288947 */ /* 0x000ff40003800000 */
[----:B------:R-:W0:Y:S01]  /*22e0*/  LDC.64 R110, c[0x0][0x5b8] ;  /* 0x00016e00ff6e7b82 */ /* 0x000e220000000a00 */
[----:B------:R-:W-:-:S07]  /*22f0*/  ULDC.64 UR4, c[0x0][0x5c0] ;  /* 0x0001700000047ab9 */ /* 0x000fce0000000a00 */
[----:B------:R-:W1:Y:S08]  /*2300*/  LDC.64 R112, c[0x0][0x5b0] ;  /* 0x00016c00ff707b82 */ /* 0x000e700000000a00 */
[----:B------:R-:W2:Y:S01]  /*2310*/  LDC.64 R114, c[0x0][0x5a8] ;  /* 0x00016a00ff727b82 */ /* 0x000ea20000000a00 */
[-C--:B0-----:R-:W-:Y:S02]  /*2320*/  IMAD R6, R11, R110.reuse, RZ ;  /* 0x0000006e0b067224 */ /* 0x081fe400078e02ff */
[----:B------:R-:W-:-:S04]  /*2330*/  IMAD.WIDE.U32 R108, R101, R110, R8 ;  /* 0x0000006e656c7225 */ /* 0x000fc800078e0008 */
[----:B------:R-:W-:Y:S02]  /*2340*/  IMAD R107, R101, R111, R6 ;  /* 0x0000006f656b7224 */ /* 0x000fe400078e0206 */
[-C--:B-1----:R-:W-:Y:S02]  /*2350*/  IMAD R5, R105, R112.reuse, RZ ;  /* 0x0000007069057224 */ /* 0x082fe400078e02ff */
[----:B------:R-:W-:Y:S02]  /*2360*/  IMAD.IADD R13, R109, 0x1, R107 ;  /* 0x000000016d0d7824 */ /* 0x000fe400078e026b */
[----:B------:R-:W-:Y:S02]  /*2370*/  IMAD.MOV.U32 R12, RZ, RZ, R108 ;  /* 0x000000ffff0c7224 */ /* 0x000fe400078e006c */
[C---:B------:R-:W-:Y:S02]  /*2380*/  IMAD R111, R104.reuse, R113, R5 ;  /* 0x00000071686f7224 */ /* 0x040fe400078e0205 */
[----:B------:R-:W-:-:S04]  /*2390*/  IMAD.WIDE.U32 R6, R104, R112, R12 ;  /* 0x0000007068067225 */ /* 0x000fc800078e000c */
[----:B------:R-:W-:Y:S01]  /*23a0*/  IMAD.IADD R5, R7, 0x1, R111 ;  /* 0x0000000107057824 */ /* 0x000fe200078e026f */
[----:B--2---:R-:W-:-:S04]  /*23b0*/  LEA R14, P0, R6, R114, 0x1 ;  /* 0x00000072060e7211 */ /* 0x004fc800078008ff */
[----:B------:R-:W-:-:S05]  /*23c0*/  LEA.HI.X R15, R6, R115, R5, 0x1, P0 ;  /* 0x00000073060f7211 */ /* 0x000fca00000f0c05 */
[----:B------:R0:W2:Y:S01]  /*23d0*/  @P1 LDG.E.LTC128B.U16 R5, desc[UR36][R14.64] ;  /* 0x000000240e051981 */ /* 0x0000a2000c1e1520 */
[----:B------:R-:W-:Y:S01]  /*23e0*/  LEA R10, P0, R106, UR4, 0x1 ;  /* 0x000000046a0a7c11 */ /* 0x000fe2000f8008ff */
[----:B------:R-:W-:Y:S01]  /*23f0*/  IMAD.WIDE.U32 R6, R104, R112, R8 ;  /* 0x0000007068067225 */ /* 0x000fe200078e0008 */
[----:B------:R-:W-:Y:S03]  /*2400*/  BSSY B1, `(.L_x_36) ;  /* 0x0000012000017945 */ /* 0x000fe60003800000 */
[----:B------:R-:W-:Y:S02]  /*2410*/  IMAD.IADD R7, R111, 0x1, R7 ;  /* 0x000000016f077824 */ /* 0x000fe400078e0207 */
[----:B------:R-:W-:Y:S01]  /*2420*/  IMAD.WIDE.U32 R20, R101, R110, R6 ;  /* 0x0000006e65147225 */ /* 0x000fe200078e0006 */
[----:B0-----:R-:W-:-:S03]  /*2430*/  SHF.L.U64.HI R15, R112, 0x3, R113 ;  /* 0x00000003700f7819 */ /* 0x001fc60000010271 */
[----:B------:R-:W-:Y:S01]  /*2440*/  IMAD.IADD R7, R107, 0x1, R21 ;  /* 0x000000016b077824 */ /* 0x000fe200078e0215 */
[----:B------:R-:W-:Y:S01]  /*2450*/  LEA R6, P4, R20, R114, 0x1 ;  /* 0x0000007214067211 */ /* 0x000fe200078808ff */
[----:B------:R-:W-:-:S03]  /*2460*/  IMAD.SHL.U32 R14, R112, 0x8, RZ ;  /* 0x00000008700e7824 */ /* 0x000fc600078e00ff */
[----:B------:R-:W-:Y:S01]  /*2470*/  LEA.HI.X R7, R20, R115, R7, 0x1, P4 ;  /* 0x0000007314077211 */ /* 0x000fe200020f0c07 */
[----:B--2---:R-:W-:-:S05]  /*2480*/  HADD2.F32 R11, -RZ, R5.H0_H0 ;  /* 0x20000005ff0b7230 */ /* 0x004fca0000004100 */
[----:B------:R-:W-:-:S04]  /*2490*/  FMUL R11, R11, R90 ;  /* 0x0000005a0b0b7220 */ /* 0x000fc80000400000 */
[----:B------:R-:W-:Y:S01]  /*24a0*/  FFMA R24, R24, R23, R11 ;  /* 0x0000001718187223 */ /* 0x000fe2000000000b */
[----:B------:R-:W-:Y:S02]  /*24b0*/  LEA.HI.X R11, R106, UR5, R103, 0x1, P0 ;  /* 0x000000056a0b7c11 */ /* 0x000fe400080f0c67 */
[----:B------:R-:W-:Y:S02]  /*24c0*/  ISETP.GT.AND P0, PT, R4, 0x1, PT ;  /* 0x000000010400780c */ /* 0x000fe40003f04270 */
[----:B------:R-:W-:Y:S02]  /*24d0*/  F2FP.F16.F32.PACK_AB R24, RZ, R24 ;  /* 0x00000018ff18723e */ /* 0x000fe400000000ff */
[----:B------:R-:W-:-:S03]  /*24e0*/  ISETP.GT.AND P3, PT, R3, RZ, P0 ;  /* 0x000000ff0300720c */ /* 0x000fc60000764270 */
[----:B------:R0:W-:Y:S10]  /*24f0*/  @P1 STG.E.U16 desc[UR36][R10.64], R24 ;  /* 0x000000180a001986 */ /* 0x0001f4000c101524 */
[----:B------:R-:W-:Y:S05]  /*2500*/  @!P3 BRA `(.L_x_37) ;  /* 0x000000000004b947 */ /* 0x000fea0003800000 */
[----:B------:R1:W5:Y:S02]  /*2510*/  LDG.E.LTC128B.U16 R5, desc[UR36][R6.64+0x2] ;  /* 0x0000022406057981 */ /* 0x000364000c1e1520 */
.L_x_37:
[----:B------:R-:W-:Y:S05]  /*2520*/  BSYNC B1 ;  /* 0x0000000000017941 */ /* 0x000fea0003800000 */
.L_x_36:
[----:B-----5:R-:W-:Y:S01]  /*2530*/  HADD2.F32 R103, -RZ, R5.H0_H0 ;  /* 0x20000005ff677230 */ /* 0x020fe20000004100 */
[----:B------:R-:W-:Y:S01]  /*2540*/  ISETP.GT.AND P2, PT, R3, 0x8, P2 ;  /* 0x000000080300780c */ /* 0x000fe20001744270 */
[----:B------:R-:W-:Y:S01]  /*2550*/  IMAD.WIDE.U32 R20, R104, R112, R14 ;  /* 0x0000007068147225 */ /* 0x000fe200078e000e */
[----:B0-----:R-:W-:-:S03]  /*2560*/  PRMT R24, R5, 0x7610, R24 ;  /* 0x0000761005187816 */ /* 0x001fc60000000018 */
[----:B------:R-:W-:Y:S01]  /*2570*/  FMUL R12, R103, R90 ;  /* 0x0000005a670c7220 */ /* 0x000fe20000400000 */
[----:B------:R-:W-:Y:S01]  /*2580*/  IMAD.IADD R111, R111, 0x1, R21 ;  /* 0x000000016f6f7824 */ /* 0x000fe200078e0215 */
[----:B------:R-:W-:Y:S02]  /*2590*/  IADD3 R108, P1, R108, R20, RZ ;  /* 0x000000146c6c7210 */ /* 0x000fe40007f3e0ff */
[----:B------:R-:W-:-:S03]  /*25a0*/  FFMA R12, R25, R23, R12 ;  /* 0x00000017190c7223 */ /* 0x000fc6000000000c */
[----:B------:R-:W-:Y:S01]  /*25b0*/  IMAD.X R13, R111, 0x1, R13, P1 ;  /* 0x000000016f0d7824 */ /* 0x000fe200008e060d */
[C---:B------:R-:W-:Y:S02]  /*25c0*/  LEA R14, P1, R108.reuse, R114, 0x1 ;  /* 0x000000726c0e7211 */ /* 0x040fe400078208ff */
[----:B------:R-:W-:Y:S02]  /*25d0*/  F2FP.F16.F32.PACK_AB R12, RZ, R12 ;  /* 0x0000000cff0c723e */ /* 0x000fe400000000ff */
[----:B------:R-:W-:Y:S02]  /*25e0*/  LEA.HI.X R15, R108, R115, R13, 0x1, P1 ;  /* 0x000000736c0f7211 */ /* 0x000fe400008f0c0d */
[----:B------:R-:W-:-:S05]  /*25f0*/  PRMT R21, R12, 0x7610, R21 ;  /* 0x000076100c157816 */ /* 0x000fca0000000015 */
[----:B------:R0:W-:Y:S04]  /*2600*/  @P3 STG.E.U16 desc[UR36][R10.64+0x2], R21 ;  /* 0x000002150a003986 */ /* 0x0001e8000c101524 */
[----:B------:R-:W2:Y:S01]  /*2610*/  @P2 LDG.E.LTC128B.U16 R24, desc[UR36][R14.64] ;  /* 0x000000240e182981 */ /* 0x000ea2000c1e1520 */
[----:B------:R-:W-:Y:S01]  /*2620*/  IADD3 R20, P1, R8, R20, RZ ;  /* 0x0000001408147210 */ /* 0x000fe20007f3e0ff */
[----:B------:R-:W-:Y:S01]  /*2630*/  BSSY B1, `(.L_x_38) ;  /* 0x0000011000017945 */ /* 0x000fe20003800000 */
[----:B------:R-:W-:Y:S02]  /*2640*/  SHF.L.U64.HI R13, R91, 0x1, R92 ;  /* 0x000000015b0d7819 */ /* 0x000fe4000001025c */
[----:B------:R-:W-:Y:S01]  /*2650*/  ISETP.GT.AND P0, PT, R3, 0x8, P0 ;  /* 0x000000080300780c */ /* 0x000fe20000704270 */
[----:B0-----:R-:W-:Y:S01]  /*2660*/  IMAD.X R21, R9, 0x1, R111, P1 ;  /* 0x0000000109157824 */ /* 0x001fe200008e066f */
[----:B------:R-:W-:Y:S01]  /*2670*/  LEA R12, P1, R91, R10, 0x1 ;  /* 0x0000000a5b0c7211 */ /* 0x000fe200078208ff */
[----:B------:R-:W-:-:S04]  /*2680*/  IMAD.WIDE.U32 R20, R101, R110, R20 ;  /* 0x0000006e65147225 */ /* 0x000fc800078e0014 */
[----:B------:R-:W-:Y:S01]  /*2690*/  IMAD.X R13, R13, 0x1, R11, P1 ;  /* 0x000000010d0d7824 */ /* 0x000fe200008e060b */
[----:B------:R-:W-:Y:S01]  /*26a0*/  LEA R8, P3, R20, R114, 0x1 ;  /* 0x0000007214087211 */ /* 0x000fe200078608ff */
[----:B------:R-:W-:-:S05]  /*26b0*/  IMAD.IADD R9, R107, 0x1, R21 ;  /* 0x000000016b097824 */ /* 0x000fca00078e0215 */
[----:B------:R-:W-:Y:S01]  /*26c0*/  LEA.HI.X R9, R20, R115, R9, 0x1, P3 ;  /* 0x0000007314097211 */ /* 0x000fe200018f0c09 */
[----:B--2---:R-:W-:-:S05]  /*26d0*/  HADD2.F32 R5, -RZ, R24.H0_H0 ;  /* 0x20000018ff057230 */ /* 0x004fca0000004100 */
[----:B------:R-:W-:-:S04]  /*26e0*/  FMUL R5, R5, R90 ;  /* 0x0000005a05057220 */ /* 0x000fc80000400000 */
[----:B------:R-:W-:-:S05]  /*26f0*/  FFMA R5, R26, R23, R5 ;  /* 0x000000171a057223 */ /* 0x000fca0000000005 */
[----:B------:R-:W-:-:S05]  /*2700*/  F2FP.F16.F32.PACK_AB R5, RZ, R5 ;  /* 0x00000005ff05723e */ /* 0x000fca00000000ff */
[----:B------:R0:W-:Y:S01]  /*2710*/  @P2 STG.E.U16 desc[UR36][R12.64], R5 ;  /* 0x000000050c002986 */ /* 0x0001e2000c101524 */
[----:B------:R-:W-:Y:S05]  /*2720*/  @!P0 BRA `(.L_x_39) ;  /* 0x0000000000048947 */ /* 0x000fea0003800000 */
[----:B------:R2:W5:Y:S02]  /*2730*/  LDG.E.LTC128B.U16 R24, desc[UR36][R8.64+0x2] ;  /* 0x0000022408187981 */ /* 0x000564000c1e1520 */
.L_x_39:
[----:B------:R-:W-:Y:S05]  /*2740*/  BSYNC B1 ;  /* 0x0000000000017941 */ /* 0x000fea0003800000 */
.L_x_38:
[----:B0----5:R-:W-:Y:S01]  /*2750*/  HADD2.F32 R5, -RZ, R24.H0_H0 ;  /* 0x20000018ff057230 */ /* 0x021fe20000004100 */
[----:B------:R-:W-:Y:S01]  /*2760*/  ISETP.GT.AND P1, PT, R4, 0x8, PT ;  /* 0x000000080400780c */ /* 0x000fe20003f24270 */
[----:B------:R-:W-:Y:S03]  /*2770*/  BSSY B1, `(.L_x_40) ;  /* 0x0000008000017945 */ /* 0x000fe60003800000 */
[----:B------:R-:W-:Y:S01]  /*2780*/  FMUL R14, R5, R90 ;  /* 0x0000005a050e7220 */ /* 0x000fe20000400000 */
[----:B------:R-:W-:-:S03]  /*2790*/  ISETP.GT.AND P2, PT, R3, RZ, P1 ;  /* 0x000000ff0300720c */ /* 0x000fc60000f44270 */
[----:B------:R-:W-:-:S05]  /*27a0*/  FFMA R14, R27, R23, R14 ;  /* 0x000000171b0e7223 */ /* 0x000fca000000000e */
[----:B------:R-:W-:-:S05]  /*27b0*/  F2FP.F16.F32.PACK_AB R14, RZ, R14 ;  /* 0x0000000eff0e723e */ /* 0x000fca00000000ff */
[----:B------:R0:W-:Y:S01]  /*27c0*/  @P0 STG.E.U16 desc[UR36][R12.64+0x2], R14 ;  /* 0x0000020e0c000986 */ /* 0x0001e2000c101524 */
[----:B------:R-:W-:Y:S05]  /*27d0*/  @!P2 BRA `(.L_x_41) ;  /* 0x000000000004a947 */ /* 0x000fea0003800000 */
[----:B------:R3:W5:Y:S02]  /*27e0*/  LDG.E.LTC128B.U16 R24, desc[UR36][R6.64+0x10] ;  /* 0x0000102406187981 */ /* 0x000764000c1e1520 */
.L_x_41:
[----:B------:R-:W-:Y:S05]  /*27f0*/  BSYNC B1 ;  /* 0x0000000000017941 */ /* 0x000fea0003800000 */
.L_x_40:
[----:B-----5:R-:W-:Y:S01]  /*2800*/  HADD2.F32 R5, -RZ, R24.H0_H0 ;  /* 0x20000018ff057230 */ /* 0x020fe20000004100 */
        /* <DEDUP_REMOVED lines=9> */
.L_x_43:
[----:B------:R-:W-:Y:S05]  /*28a0*/  BSYNC B1 ;  /* 0x0000000000017941 */ /* 0x000fea0003800000 */
.L_x_42:
[----:B----45:R-:W-:Y:S01]  /*28b0*/  HADD2.F32 R5, -RZ, R24.H0_H0 ;  /* 0x20000018ff057230 */ /* 0x030fe20000004100 */
[----:B------:R-:W-:Y:S01]  /*28c0*/  ISETP.GT.AND P1, PT, R3, 0x8, P1 ;  /* 0x000000080300780c */ /* 0x000fe20000f24270 */
[----:B------:R-:W-:Y:S03]  /*28d0*/  BSSY B1, `(.L_x_44) ;  /* 0x0000007000017945 */ /* 0x000fe60003800000 */
[----:B0-----:R-:W-:-:S04]  /*28e0*/  FMUL R14, R5, R90 ;  /* 0x0000005a050e7220 */ /* 0x001fc80000400000 */
[----:B------:R-:W-:-:S05]  /*28f0*/  FFMA R14, R29, R23, R14 ;  /* 0x000000171d0e7223 */ /* 0x000fca000000000e */
[----:B------:R-:W-:-:S05]  /*2900*/  F2FP.F16.F32.PACK_AB R14, RZ, R14 ;  /* 0x0000000eff0e723e */ /* 0x000fca00000000ff */
[----:B------:R0:W-:Y:S01]  /*2910*/  @P3 STG.E.U16 desc[UR36][R10.64+0x12], R14 ;  /* 0x0000120e0a003986 */ /* 0x0001e2000c101524 */
[----:B------:R-:W-:Y:S05]  /*2920*/  @!P1 BRA `(.L_x_45) ;  /* 0x0000000000049947 */ /* 0x000fea0003800000 */
[----:B------:R4:W5:Y:S02]  /*2930*/  LDG.E.LTC128B.U16 R24, desc[UR36][R8.64+0x10] ;  /* 0x0000102408187981 */ /* 0x000964000c1e1520 */
.L_x_45:
[----:B------:R-:W-:Y:S05]  /*2940*/  BSYNC B1 ;  /* 0x0000000000017941 */ /* 0x000fea0003800000 */
.L_x_44:
[----:B-----5:R-:W-:Y:S01]  /*2950*/  HADD2.F32 R5, -RZ, R24.H0_H0 ;  /* 0x20000018ff057230 */ /* 0x020fe20000004100 */
[----:B------:R-:W-:Y:S01]  /*2960*/  ISETP.GT.AND P0, PT, R3, 0x8, P0 ;  /* 0x000000080300780c */ /* 0x000fe20000704270 */
[----:B------:R-:W-:Y:S03]  /*2970*/  BSSY B1, `(.L_x_46) ;  /* 0x0000007000017945 */ /* 0x000fe60003800000 */
[----:B------:R-:W-:-:S04]  /*2980*/  FMUL R5, R5, R90 ;  /* 0x0000005a05057220 */ /* 0x000fc80000400000 */
[----:B------:R-:W-:-:S05]  /*2990*/  FFMA R5, R30, R23, R5 ;  /* 0x000000171e057223 */ /* 0x000fca0000000005 */
[----:B------:R-:W-:-:S05]  /*29a0*/  F2FP.F16.F32.PACK_AB R5, RZ, R5 ;  /* 0x00000005ff05723e */ /* 0x000fca00000000ff */
[----:B------:R0:W-:Y:S01]  /*29b0*/  @P1 STG.E.U16 desc[UR36][R12.64+0x10], R5 ;  /* 0x000010050c001986 */ /* 0x0001e2000c101524 */
[----:B------:R-:W-:Y:S05]  /*29c0*/  @!P0 BRA `(.L_x_47) ;  /* 0x0000000000048947 */ /* 0x000fea0003800000 */
[----:B------:R0:W5:Y:S02]  /*29d0*/  LDG.E.LTC128B.U16 R24, desc[UR36][R8.64+0x12] ;  /* 0x0000122408187981 */ /* 0x000164000c1e1520 */
.L_x_47:
[----:B------:R-:W-:Y:S05]  /*29e0*/  BSYNC B1 ;  /* 0x0000000000017941 */ /* 0x000fea0003800000 */
.L_x_46:
        /* <DEDUP_REMOVED lines=10> */
.L_x_49:
[----:B------:R-:W-:Y:S05]  /*2a90*/  BSYNC B1 ;  /* 0x0000000000017941 */ /* 0x000fea0003800000 */
.L_x_48:
        /* <DEDUP_REMOVED lines=10> */
.L_x_51:
[----:B------:R-:W-:Y:S05]  /*2b40*/  BSYNC B1 ;  /* 0x0000000000017941 */ /* 0x000fea0003800000 */
.L_x_50:
[----:B0----5:R-:W-:Y:S01]  /*2b50*/  HADD2.F32 R5, -RZ, R24.H0_H0 ;  /* 0x20000018ff057230 */ /* 0x021fe20000004100 */
        /* <DEDUP_REMOVED lines=8> */
.L_x_53:
[----:B------:R-:W-:Y:S05]  /*2be0*/  BSYNC B1 ;  /* 0x0000000000017941 */ /* 0x000fea0003800000 */
.L_x_52:
        /* <DEDUP_REMOVED lines=9> */
.L_x_55:
[----:B------:R-:W-:Y:S05]  /*2c80*/  BSYNC B1 ;  /* 0x0000000000017941 */ /* 0x000fea0003800000 */
.L_x_54:
        /* <DEDUP_REMOVED lines=10> */
.L_x_57:
[----:B------:R-:W-:Y:S05]  /*2d30*/  BSYNC B1 ;  /* 0x0000000000017941 */ /* 0x000fea0003800000 */
.L_x_56:
        /* <DEDUP_REMOVED lines=10> */
.L_x_59:
[----:B------:R-:W-:Y:S05]  /*2de0*/  BSYNC B1 ;  /* 0x0000000000017941 */ /* 0x000fea0003800000 */
.L_x_58:
        /* <DEDUP_REMOVED lines=9> */
.L_x_61:
[----:B------:R-:W-:Y:S05]  /*2e80*/  BSYNC B1 ;  /* 0x0000000000017941 */ /* 0x000fea0003800000 */
.L_x_60:
        /* <DEDUP_REMOVED lines=9> */
.L_x_63:
[----:B------:R-:W-:Y:S05]  /*2f20*/  BSYNC B1 ;  /* 0x0000000000017941 */ /* 0x000fea0003800000 */
.L_x_62:
        /* <DEDUP_REMOVED lines=10> */
.L_x_65:
[----:B------:R-:W-:Y:S05]  /*2fd0*/  BSYNC B1 ;  /* 0x0000000000017941 */ /* 0x000fea0003800000 */
.L_x_64:
        /* <DEDUP_REMOVED lines=10> */
.L_x_67:
[----:B------:R-:W-:Y:S05]  /*3080*/  BSYNC B1 ;  /* 0x0000000000017941 */ /* 0x000fea0003800000 */
.L_x_66:
        /* <DEDUP_REMOVED lines=9> */
.L_x_69:
[----:B------:R-:W-:Y:S05]  /*3120*/  BSYNC B1 ;  /* 0x0000000000017941 */ /* 0x000fea0003800000 */
.L_x_68:
        /* <DEDUP_REMOVED lines=9> */
.L_x_71:
[----:B------:R-:W-:Y:S05]  /*31c0*/  BSYNC B1 ;  /* 0x0000000000017941 */ /* 0x000fea0003800000 */
.L_x_70:
        /* <DEDUP_REMOVED lines=10> */
.L_x_73:
[----:B------:R-:W-:Y:S05]  /*3270*/  BSYNC B1 ;  /* 0x0000000000017941 */ /* 0x000fea0003800000 */
.L_x_72:
        /* <DEDUP_REMOVED lines=10> */
.L_x_75:
[----:B------:R-:W-:Y:S05]  /*3320*/  BSYNC B1 ;  /* 0x0000000000017941 */ /* 0x000fea0003800000 */
.L_x_74:
        /* <DEDUP_REMOVED lines=9> */
.L_x_77:
[----:B------:R-:W-:Y:S05]  /*33c0*/  BSYNC B1 ;  /* 0x0000000000017941 */ /* 0x000fea0003800000 */
.L_x_76:
        /* <DEDUP_REMOVED lines=9> */
.L_x_79:
[----:B------:R-:W-:Y:S05]  /*3460*/  BSYNC B1 ;  /* 0x0000000000017941 */ /* 0x000fea0003800000 */
.L_x_78:
        /* <DEDUP_REMOVED lines=10> */
.L_x_81:
[----:B------:R-:W-:Y:S05]  /*3510*/  BSYNC B1 ;  /* 0x0000000000017941 */ /* 0x000fea0003800000 */
.L_x_80:
        /* <DEDUP_REMOVED lines=10> */
.L_x_83:
[----:B------:R-:W-:Y:S05]  /*35c0*/  BSYNC B1 ;  /* 0x0000000000017941 */ /* 0x000fea0003800000 */
.L_x_82:
        /* <DEDUP_REMOVED lines=9> */
.L_x_85:
[----:B------:R-:W-:Y:S05]  /*3660*/  BSYNC B1 ;  /* 0x0000000000017941 */ /* 0x000fea0003800000 */
.L_x_84:
        /* <DEDUP_REMOVED lines=9> */
.L_x_87:
[----:B------:R-:W-:Y:S05]  /*3700*/  BSYNC B1 ;  /* 0x0000000000017941 */ /* 0x000fea0003800000 */
.L_x_86:
        /* <DEDUP_REMOVED lines=10> */
.L_x_89:
[----:B------:R-:W-:Y:S05]  /*37b0*/  BSYNC B1 ;  /* 0x0000000000017941 */ /* 0x000fea0003800000 */
.L_x_88:
        /* <DEDUP_REMOVED lines=10> */
.L_x_91:
[----:B------:R-:W-:Y:S05]  /*3860*/  BSYNC B1 ;  /* 0x0000000000017941 */ /* 0x000fea0003800000 */
.L_x_90:
        /* <DEDUP_REMOVED lines=9> */
.L_x_93:
[----:B------:R-:W-:Y:S05]  /*3900*/  BSYNC B1 ;  /* 0x0000000000017941 */ /* 0x000fea0003800000 */
.L_x_92:
        /* <DEDUP_REMOVED lines=9> */
.L_x_95:
[----:B------:R-:W-:Y:S05]  /*39a0*/  BSYNC B1 ;  /* 0x0000000000017941 */ /* 0x000fea0003800000 */
.L_x_94:
        /* <DEDUP_REMOVED lines=10> */
.L_x_97:
[----:B------:R-:W-:Y:S05]  /*3a50*/  BSYNC B1 ;  /* 0x0000000000017941 */ /* 0x000fea0003800000 */
.L_x_96:
        /* <DEDUP_REMOVED lines=10> */
.L_x_99:
[----:B------:R-:W-:Y:S05]  /*3b00*/  BSYNC B1 ;  /* 0x0000000000017941 */ /* 0x000fea0003800000 */
.L_x_98:
        /* <DEDUP_REMOVED lines=9> */
.L_x_101:
[----:B------:R-:W-:Y:S05]  /*3ba0*/  BSYNC B1 ;  /* 0x0000000000017941 */ /* 0x000fea0003800000 */
.L_x_100:
        /* <DEDUP_REMOVED lines=9> */
.L_x_103:
[----:B------:R-:W-:Y:S05]  /*3c40*/  BSYNC B1 ;  /* 0x0000000000017941 */ /* 0x000fea0003800000 */
.L_x_102:
        /* <DEDUP_REMOVED lines=10> */
.L_x_105:
[----:B------:R-:W-:Y:S05]  /*3cf0*/  BSYNC B1 ;  /* 0x0000000000017941 */ /* 0x000fea0003800000 */
.L_x_104:
        /* <DEDUP_REMOVED lines=10> */
.L_x_107:
[----:B------:R-:W-:Y:S05]  /*3da0*/  BSYNC B1 ;  /* 0x0000000000017941 */ /* 0x000fea0003800000 */
.L_x_106:
        /* <DEDUP_REMOVED lines=9> */
.L_x_109:
[----:B------:R-:W-:Y:S05]  /*3e40*/  BSYNC B1 ;  /* 0x0000000000017941 */ /* 0x000fea0003800000 */
.L_x_108:
        /* <DEDUP_REMOVED lines=9> */
.L_x_111:
[----:B------:R-:W-:Y:S05]  /*3ee0*/  BSYNC B1 ;  /* 0x0000000000017941 */ /* 0x000fea0003800000 */
.L_x_110:
        /* <DEDUP_REMOVED lines=10> */
.L_x_113:
[----:B------:R-:W-:Y:S05]  /*3f90*/  BSYNC B1 ;  /* 0x0000000000017941 */ /* 0x000fea0003800000 */
.L_x_112:
        /* <DEDUP_REMOVED lines=10> */
.L_x_115:
[----:B------:R-:W-:Y:S05]  /*4040*/  BSYNC B1 ;  /* 0x0000000000017941 */ /* 0x000fea0003800000 */
.L_x_114:
        /* <DEDUP_REMOVED lines=9> */
.L_x_117:
[----:B------:R-:W-:Y:S05]  /*40e0*/  BSYNC B1 ;  /* 0x0000000000017941 */ /* 0x000fea0003800000 */
.L_x_116:
        /* <DEDUP_REMOVED lines=9> */
.L_x_119:
[----:B------:R-:W-:Y:S05]  /*4180*/  BSYNC B1 ;  /* 0x0000000000017941 */ /* 0x000fea0003800000 */
.L_x_118:
        /* <DEDUP_REMOVED lines=10> */
.L_x_121:
[----:B------:R-:W-:Y:S05]  /*4230*/  BSYNC B1 ;  /* 0x0000000000017941 */ /* 0x000fea0003800000 */
.L_x_120:
        /* <DEDUP_REMOVED lines=10> */
.L_x_123:
[----:B------:R-:W-:Y:S05]  /*42e0*/  BSYNC B1 ;  /* 0x0000000000017941 */ /* 0x000fea0003800000 */
.L_x_122:
        /* <DEDUP_REMOVED lines=9> */
.L_x_125:
[----:B------:R-:W-:Y:S05]  /*4380*/  BSYNC B1 ;  /* 0x0000000000017941 */ /* 0x000fea0003800000 */
.L_x_124:
        /* <DEDUP_REMOVED lines=9> */
.L_x_127:
[----:B------:R-:W-:Y:S05]  /*4420*/  BSYNC B1 ;  /* 0x0000000000017941 */ /* 0x000fea0003800000 */
.L_x_126:
        /* <DEDUP_REMOVED lines=10> */
.L_x_129:
[----:B------:R-:W-:Y:S05]  /*44d0*/  BSYNC B1 ;  /* 0x0000000000017941 */ /* 0x000fea0003800000 */
.L_x_128:
        /* <DEDUP_REMOVED lines=10> */
.L_x_131:
[----:B------:R-:W-:Y:S05]  /*4580*/  BSYNC B1 ;  /* 0x0000000000017941 */ /* 0x000fea0003800000 */
.L_x_130:
        /* <DEDUP_REMOVED lines=9> */
.L_x_133:
[----:B------:R-:W-:Y:S05]  /*4620*/  BSYNC B1 ;  /* 0x0000000000017941 */ /* 0x000fea0003800000 */
.L_x_132:
        /* <DEDUP_REMOVED lines=9> */
.L_x_135:
[----:B------:R-:W-:Y:S05]  /*46c0*/  BSYNC B1 ;  /* 0x0000000000017941 */ /* 0x000fea0003800000 */
.L_x_134:
        /* <DEDUP_REMOVED lines=10> */
.L_x_137:
[----:B------:R-:W-:Y:S05]  /*4770*/  BSYNC B1 ;  /* 0x0000000000017941 */ /* 0x000fea0003800000 */
.L_x_136:
        /* <DEDUP_REMOVED lines=10> */
.L_x_139:
[----:B------:R-:W-:Y:S05]  /*4820*/  BSYNC B1 ;  /* 0x0000000000017941 */ /* 0x000fea0003800000 */
.L_x_138:
        /* <DEDUP_REMOVED lines=9> */
.L_x_141:
[----:B------:R-:W-:Y:S05]  /*48c0*/  BSYNC B1 ;  /* 0x0000000000017941 */ /* 0x000fea0003800000 */
.L_x_140:
        /* <DEDUP_REMOVED lines=9> */
.L_x_143:
[----:B------:R-:W-:Y:S05]  /*4960*/  BSYNC B1 ;  /* 0x0000000000017941 */ /* 0x000fea0003800000 */
.L_x_142:
        /* <DEDUP_REMOVED lines=10> */
.L_x_145:
[----:B------:R-:W-:Y:S05]  /*4a10*/  BSYNC B1 ;  /* 0x0000000000017941 */ /* 0x000fea0003800000 */
.L_x_144:
        /* <DEDUP_REMOVED lines=10> */
.L_x_147:
[----:B------:R-:W-:Y:S05]  /*4ac0*/  BSYNC B1 ;  /* 0x0000000000017941 */ /* 0x000fea0003800000 */
.L_x_146:
        /* <DEDUP_REMOVED lines=9> */
.L_x_149:
[----:B------:R-:W-:Y:S05]  /*4b60*/  BSYNC B1 ;  /* 0x0000000000017941 */ /* 0x000fea0003800000 */
.L_x_148:
        /* <DEDUP_REMOVED lines=9> */
.L_x_151:
[----:B------:R-:W-:Y:S05]  /*4c00*/  BSYNC B1 ;  /* 0x0000000000017941 */ /* 0x000fea0003800000 */
.L_x_150:
        /* <DEDUP_REMOVED lines=10> */
.L_x_153:
[----:B------:R-:W-:Y:S05]  /*4cb0*/  BSYNC B1 ;  /* 0x0000000000017941 */ /* 0x000fea0003800000 */
.L_x_152:
[----:B-----5:R-:W-:Y:S01]  /*4cc0*/  HADD2.F32 R5, -RZ, R24.H0_H0 ;  /* 0x20000018ff057230 */ /* 0x020fe20000004100 */
[----:B------:R-:W-:Y:S01]  /*4cd0*/  ISETP.GT.AND P0, PT, R4, 0x79, PT ;  /* 0x000000790400780c */ /* 0x000fe20003f04270 */
[----:B------:R-:W-:Y:S01]  /*4ce0*/  @P2 IMAD.MOV.U32 R4, RZ, RZ, R10 ;  /* 0x000000ffff042224 */ /* 0x000fe200078e000a */
[----:B------:R-:W-:Y:S02]  /*4cf0*/  BSSY B1, `(.L_x_154) ;  /* 0x000000a000017945 */ /* 0x000fe40003800000 */
[----:B------:R-:W-:Y:S01]  /*4d00*/  FMUL R5, R5, R90 ;  /* 0x0000005a05057220 */ /* 0x000fe20000400000 */
[----:B------:R-:W-:-:S03]  /*4d10*/  ISETP.GT.AND P3, PT, R3, RZ, P0 ;  /* 0x000000ff0300720c */ /* 0x000fc60000764270 */
[----:B------:R-:W-:-:S05]  /*4d20*/  FFMA R5, R84, R23, R5 ;  /* 0x0000001754057223 */ /* 0x000fca0000000005 */
[----:B------:R-:W-:-:S04]  /*4d30*/  F2FP.F16.F32.PACK_AB R5, RZ, R5 ;  /* 0x00000005ff05723e */ /* 0x000fc800000000ff */
[----:B0-----:R-:W-:Y:S01]  /*4d40*/  PRMT R14, R5, 0x7610, R14 ;  /* 0x00007610050e7816 */ /* 0x001fe2000000000e */
[----:B------:R-:W-:-:S05]  /*4d50*/  @P2 IMAD.MOV.U32 R5, RZ, RZ, R11 ;  /* 0x000000ffff052224 */ /* 0x000fca00078e000b */
[----:B------:R0:W-:Y:S01]  /*4d60*/  @P2 STG.E.U16 desc[UR36][R4.64+0xf0], R14 ;  /* 0x0000f00e04002986 */ /* 0x0001e2000c101524 */
[----:B------:R-:W-:Y:S05]  /*4d70*/  @!P3 BRA `(.L_x_155) ;  /* 0x000000000004b947 */ /* 0x000fea0003800000 */
[----:B------:R0:W5:Y:S02]  /*4d80*/  LDG.E.LTC128B.U16 R24, desc[UR36][R6.64+0xf2] ;  /* 0x0000f22406187981 */ /* 0x000164000c1e1520 */
.L_x_155:
[----:B------:R-:W-:Y:S05]  /*4d90*/  BSYNC B1 ;  /* 0x0000000000017941 */ /* 0x000fea0003800000 */
.L_x_154:
        /* <DEDUP_REMOVED lines=9> */
.L_x_157:
[----:B------:R-:W-:Y:S05]  /*4e30*/  BSYNC B1 ;  /* 0x0000000000017941 */ /* 0x000fea0003800000 */
.L_x_156:
[----:B-----5:R-:W-:Y:S01]  /*4e40*/  HADD2.F32 R5, -RZ, R24.H0_H0 ;  /* 0x20000018ff057230 */ /* 0x020fe20000004100 */
[----:B------:R-:W-:Y:S01]  /*4e50*/  ISETP.GT.AND P0, PT, R3, 0x8, P0 ;  /* 0x000000080300780c */ /* 0x000fe20000704270 */
[----:B0-----:R-:W-:Y:S01]  /*4e60*/  @P1 IMAD.MOV.U32 R4, RZ, RZ, R12 ;  /* 0x000000ffff041224 */ /* 0x001fe200078e000c */
[----:B------:R-:W-:Y:S02]  /*4e70*/  BSSY B1, `(.L_x_158) ;  /* 0x0000009000017945 */ /* 0x000fe40003800000 */
[----:B------:R-:W-:-:S04]  /*4e80*/  FMUL R5, R5, R90 ;  /* 0x0000005a05057220 */ /* 0x000fc80000400000 */
[----:B------:R-:W-:-:S05]  /*4e90*/  FFMA R5, R86, R23, R5 ;  /* 0x0000001756057223 */ /* 0x000fca0000000005 */
[----:B------:R-:W-:-:S04]  /*4ea0*/  F2FP.F16.F32.PACK_AB R5, RZ, R5 ;  /* 0x00000005ff05723e */ /* 0x000fc800000000ff */
[----:B-1-3--:R-:W-:Y:S01]  /*4eb0*/  PRMT R6, R5, 0x7610, R6 ;  /* 0x0000761005067816 */ /* 0x00afe20000000006 */
[----:B------:R-:W-:-:S05]  /*4ec0*/  @P1 IMAD.MOV.U32 R5, RZ, RZ, R13 ;  /* 0x000000ffff051224 */ /* 0x000fca00078e000d */
[----:B------:R0:W-:Y:S01]  /*4ed0*/  @P1 STG.E.U16 desc[UR36][R4.64+0xf0], R6 ;  /* 0x0000f00604001986 */ /* 0x0001e2000c101524 */
[----:B------:R-:W-:Y:S05]  /*4ee0*/  @!P0 BRA `(.L_x_159) ;  /* 0x0000000000048947 */ /* 0x000fea0003800000 */
[----:B------:R1:W5:Y:S02]  /*4ef0*/  LDG.E.LTC128B.U16 R24, desc[UR36][R8.64+0xf2] ;  /* 0x0000f22408187981 */ /* 0x000364000c1e1520 */
.L_x_159:
[----:B------:R-:W-:Y:S05]  /*4f00*/  BSYNC B1 ;  /* 0x0000000000017941 */ /* 0x000fea0003800000 */
.L_x_158:
[----:B------:R-:W-:Y:S05]  /*4f10*/  @!P0 BRA `(.L_x_160) ;  /* 0x0000001000e88947 */ /* 0x000fea0003800000 */
[----:B-----5:R-:W-:-:S05]  /*4f20*/  HADD2.F32 R3, -RZ, R24.H0_H0 ;  /* 0x20000018ff037230 */ /* 0x020fca0000004100 */
[----:B0-----:R-:W-:-:S04]  /*4f30*/  FMUL R4, R3, R90 ;  /* 0x0000005a03047220 */ /* 0x001fc80000400000 */
[----:B------:R-:W-:-:S05]  /*4f40*/  FFMA R4, R87, R23, R4 ;  /* 0x0000001757047223 */ /* 0x000fca0000000004 */
[----:B------:R-:W-:-:S05]  /*4f50*/  F2FP.F16.F32.PACK_AB R4, RZ, R4 ;  /* 0x00000004ff04723e */ /* 0x000fca00000000ff */
[----:B------:R3:W-:Y:S01]  /*4f60*/  STG.E.U16 desc[UR36][R12.64+0xf2], R4 ;  /* 0x0000f2040c007986 */ /* 0x0007e2000c101524 */
[----:B------:R-:W-:Y:S05]  /*4f70*/  BRA `(.L_x_160) ;  /* 0x0000001000d07947 */ /* 0x000fea0003800000 */
.L_x_35:
[----:B------:R-:W-:Y:S01]  /*4f80*/  ISETP.GT.AND P3, PT, R4, 0x1, PT ;  /* 0x000000010400780c */ /* 0x000fe20003f64270 */
[----:B------:R-:W-:Y:S01]  /*4f90*/  ULDC.64 UR4, c[0x0][0x5c0] ;  /* 0x0001700000047ab9 */ /* 0x000fe20000000a00 */
[-C--:B------:R-:W-:Y:S01]  /*4fa0*/  FMUL R24, R24, R23.reuse ;  /* 0x0000001718187220 */ /* 0x080fe20000400000 */
[----:B------:R-:W-:Y:S01]  /*4fb0*/  LEA R6, P4, R106, UR4, 0x1 ;  /* 0x000000046a067c11 */ /* 0x000fe2000f8808ff */
[-C--:B------:R-:W-:Y:S01]  /*4fc0*/  FMUL R25, R25, R23.reuse ;  /* 0x0000001719197220 */ /* 0x080fe20000400000 */
[----:B------:R-:W-:Y:S01]  /*4fd0*/  ISETP.GT.AND P0, PT, R3, RZ, P3 ;  /* 0x000000ff0300720c */ /* 0x000fe20001f04270 */
[-C--:B------:R-:W-:Y:S01]  /*4fe0*/  FMUL R26, R26, R23.reuse ;  /* 0x000000171a1a7220 */ /* 0x080fe20000400000 */
[----:B------:R-:W-:Y:S01]  /*4ff0*/  F2FP.F16.F32.PACK_AB R24, RZ, R24 ;  /* 0x00000018ff18723e */ /* 0x000fe200000000ff */
[-C--:B------:R-:W-:Y:S01]  /*5000*/  FMUL R27, R27, R23.reuse ;  /* 0x000000171b1b7220 */ /* 0x080fe20000400000 */
[----:B------:R-:W-:Y:S01]  /*5010*/  LEA.HI.X R7, R106, UR5, R103, 0x1, P4 ;  /* 0x000000056a077c11 */ /* 0x000fe2000a0f0c67 */
[----:B------:R-:W-:Y:S01]  /*5020*/  FMUL R28, R28, R23 ;  /* 0x000000171c1c7220 */ /* 0x000fe20000400000 */
[----:B------:R-:W-:Y:S01]  /*5030*/  F2FP.F16.F32.PACK_AB R25, RZ, R25 ;  /* 0x00000019ff19723e */ /* 0x000fe200000000ff */
[-C--:B------:R-:W-:Y:S01]  /*5040*/  FMUL R29, R29, R23.reuse ;  /* 0x000000171d1d7220 */ /* 0x080fe20000400000 */
[----:B------:R-:W-:Y:S01]  /*5050*/  ISETP.GT.AND P2, PT, R3, 0x8, P2 ;  /* 0x000000080300780c */ /* 0x000fe20001744270 */
[----:B------:R-:W-:Y:S01]  /*5060*/  @P1 STG.E.U16 desc[UR36][R6.64], R24 ;  /* 0x0000001806001986 */ /* 0x000fe2000c101524 */
[----:B------:R-:W-:Y:S01]  /*5070*/  ISETP.GT.AND P1, PT, R4, 0x8, PT ;  /* 0x000000080400780c */ /* 0x000fe20003f24270 */
[-C--:B------:R-:W-:Y:S01]  /*5080*/  FMUL R30, R30, R23.reuse ;  /* 0x000000171e1e7220 */ /* 0x080fe20000400000 */
[C---:B------:R-:W-:Y:S01]  /*5090*/  SHF.L.U64.HI R5, R91.reuse, 0x1, R92 ;  /* 0x000000015b057819 */ /* 0x040fe2000001025c */
[----:B------:R-:W-:Y:S01]  /*50a0*/  @P0 STG.E.U16 desc[UR36][R6.64+0x2], R25 ;  /* 0x0000021906000986 */ /* 0x000fe2000c101524 */
[----:B------:R-:W-:Y:S01]  /*50b0*/  LEA R8, P5, R91, R6, 0x1 ;  /* 0x000000065b087211 */ /* 0x000fe200078a08ff */
[-C--:B------:R-:W-:Y:S01]  /*50c0*/  FMUL R31, R31, R23.reuse ;  /* 0x000000171f1f7220 */ /* 0x080fe20000400000 */
[----:B------:R-:W-:Y:S01]  /*50d0*/  ISETP.GT.AND P3, PT, R3, 0x8, P3 ;  /* 0x000000080300780c */ /* 0x000fe20001f64270 */
[-C--:B------:R-:W-:Y:S01]  /*50e0*/  FMUL R32, R32, R23.reuse ;  /* 0x0000001720207220 */ /* 0x080fe20000400000 */
[----:B------:R-:W-:Y:S01]  /*50f0*/  ISETP.GT.AND P0, PT, R4, 0x9, PT ;  /* 0x000000090400780c */ /* 0x000fe20003f04270 */
[----:B------:R-:W-:Y:S01]  /*5100*/  IMAD.X R9, R5, 0x1, R7, P5 ;  /* 0x0000000105097824 */ /* 0x000fe200028e0607 */
[----:B------:R-:W-:Y:S01]  /*5110*/  ISETP.GT.AND P4, PT, R3, RZ, P1 ;  /* 0x000000ff0300720c */ /* 0x000fe20000f84270 */
[-C--:B------:R-:W-:Y:S01]  /*5120*/  FMUL R33, R33, R23.reuse ;  /* 0x0000001721217220 */ /* 0x080fe20000400000 */
[----:B------:R-:W-:Y:S01]  /*5130*/  F2FP.F16.F32.PACK_AB R26, RZ, R26 ;  /* 0x0000001aff1a723e */ /* 0x000fe200000000ff */
[-C--:B------:R-:W-:Y:S01]  /*5140*/  FMUL R34, R34, R23.reuse ;  /* 0x0000001722227220 */ /* 0x080fe20000400000 */
[----:B------:R-:W-:Y:S01]  /*5150*/  ISETP.GT.AND P5, PT, R3, RZ, P0 ;  /* 0x000000ff0300720c */ /* 0x000fe200007a4270 */
[----:B------:R-:W-:Y:S01]  /*5160*/  FMUL R35, R35, R23 ;  /* 0x0000001723237220 */ /* 0x000fe20000400000 */
[----:B------:R-:W-:Y:S01]  /*5170*/  F2FP.F16.F32.PACK_AB R27, RZ, R27 ;  /* 0x0000001bff1b723e */ /* 0x000fe200000000ff */
[----:B------:R-:W-:Y:S01]  /*5180*/  @P2 STG.E.U16 desc[UR36][R8.64], R26 ;  /* 0x0000001a08002986 */ /* 0x000fe2000c101524 */
[----:B------:R-:W-:Y:S01]  /*5190*/  F2FP.F16.F32.PACK_AB R28, RZ, R28 ;  /* 0x0000001cff1c723e */ /* 0x000fe200000000ff */
[-C--:B------:R-:W-:Y:S01]  /*51a0*/  FMUL R36, R36, R23.reuse ;  /* 0x0000001724247220 */ /* 0x080fe20000400000 */
[----:B------:R-:W-:Y:S01]  /*51b0*/  ISETP.GT.AND P2, PT, R3, 0x8, P1 ;  /* 0x000000080300780c */ /* 0x000fe20000f44270 */
[----:B------:R-:W-:Y:S01]  /*51c0*/  @P3 STG.E.U16 desc[UR36][R8.64+0x2], R27 ;  /* 0x0000021b08003986 */ /* 0x000fe2000c101524 */
[----:B------:R-:W-:Y:S01]  /*51d0*/  ISETP.GT.AND P1, PT, R4, 0x10, PT ;  /* 0x000000100400780c */ /* 0x000fe20003f24270 */
[----:B------:R-:W-:Y:S01]  /*51e0*/  FMUL R37, R37, R23 ;  /* 0x0000001725257220 */ /* 0x000fe20000400000 */
[----:B------:R-:W-:Y:S01]  /*51f0*/  F2FP.F16.F32.PACK_AB R29, RZ, R29 ;  /* 0x0000001dff1d723e */ /* 0x000fe200000000ff */
[----:B------:R-:W-:Y:S01]  /*5200*/  @P4 STG.E.U16 desc[UR36][R6.64+0x10], R28 ;  /* 0x0000101c06004986 */ /* 0x000fe2000c101524 */
[C---:B------:R-:W-:Y:S01]  /*5210*/  ISETP.GT.AND P3, PT, R3.reuse, 0x8, P0 ;  /* 0x000000080300780c */ /* 0x040fe20000764270 */
[-C--:B------:R-:W-:Y:S01]  /*5220*/  FMUL R38, R38, R23.reuse ;  /* 0x0000001726267220 */ /* 0x080fe20000400000 */
[----:B------:R-:W-:Y:S01]  /*5230*/  ISETP.GT.AND P0, PT, R4, 0x11, PT ;  /* 0x000000110400780c */ /* 0x000fe20003f04270 */
[----:B------:R-:W-:Y:S01]  /*5240*/  @P5 STG.E.U16 desc[UR36][R6.64+0x12], R29 ;  /* 0x0000121d06005986 */ /* 0x000fe2000c101524 */
        /* <DEDUP_REMOVED lines=161> */
[----:B------:R-:W-:Y:S01]  /*5c60*/  FMUL R87, R87, R23 ;  /* 0x0000001757577220 */ /* 0x000fe20000400000 */
[----:B------:R-:W-:-:S02]  /*5c70*/  F2FP.F16.F32.PACK_AB R62, RZ, R62 ;  /* 0x0000003eff3e723e */ /* 0x000fc400000000ff */
[C---:B------:R-:W-:Y:S02]  /*5c80*/  ISETP.GT.AND P5, PT, R3.reuse, RZ, P0 ;  /* 0x000000ff0300720c */ /* 0x040fe400007a4270 */
[----:B------:R-:W-:Y:S01]  /*5c90*/  F2FP.F16.F32.PACK_AB R63, RZ, R63 ;  /* 0x0000003fff3f723e */ /* 0x000fe200000000ff */
[----:B------:R-:W-:Y:S01]  /*5ca0*/  @P2 STG.E.U16 desc[UR36][R8.64+0x90], R62 ;  /* 0x0000903e08002986 */ /* 0x000fe2000c101524 */
[----:B------:R-:W-:Y:S02]  /*5cb0*/  F2FP.F16.F32.PACK_AB R64, RZ, R64 ;  /* 0x00000040ff40723e */ /* 0x000fe400000000ff */
[C---:B------:R-:W-:Y:S01]  /*5cc0*/  ISETP.GT.AND P2, PT, R3.reuse, 0x8, P1 ;  /* 0x000000080300780c */ /* 0x040fe20000f44270 */
[----:B------:R-:W-:Y:S01]  /*5cd0*/  @P3 STG.E.U16 desc[UR36][R8.64+0x92], R63 ;  /* 0x0000923f08003986 */ /* 0x000fe2000c101524 */
[----:B------:R-:W-:Y:S02]  /*5ce0*/  ISETP.GT.AND P1, PT, R4, 0x58, PT ;  /* 0x000000580400780c */ /* 0x000fe40003f24270 */
[----:B------:R-:W-:Y:S01]  /*5cf0*/  F2FP.F16.F32.PACK_AB R65, RZ, R65 ;  /* 0x00000041ff41723e */ /* 0x000fe200000000ff */
[----:B------:R-:W-:Y:S01]  /*5d00*/  @P4 STG.E.U16 desc[UR36][R6.64+0xa0], R64 ;  /* 0x0000a04006004986 */ /* 0x000fe2000c101524 */
[----:B------:R-:W-:-:S02]  /*5d10*/  ISETP.GT.AND P3, PT, R3, 0x8, P0 ;  /* 0x000000080300780c */ /* 0x000fc40000764270 */
[----:B------:R-:W-:Y:S01]  /*5d20*/  ISETP.GT.AND P0, PT, R4, 0x59, PT ;  /* 0x000000590400780c */ /* 0x000fe20003f04270 */
[----:B------:R-:W-:Y:S01]  /*5d30*/  @P5 STG.E.U16 desc[UR36][R6.64+0xa2], R65 ;  /* 0x0000a24106005986 */ /* 0x000fe2000c101524 */
[C---:B------:R-:W-:Y:S02]  /*5d40*/  ISETP.GT.AND P4, PT, R3.reuse, RZ, P1 ;  /* 0x000000ff0300720c */ /* 0x040fe40000f84270 */
[----:B------:R-:W-:Y:S02]  /*5d50*/  F2FP.F16.F32.PACK_AB R66, RZ, R66 ;  /* 0x00000042ff42723e */ /* 0x000fe400000000ff */
[----:B------:R-:W-:Y:S02]  /*5d60*/  ISETP.GT.AND P5, PT, R3, RZ, P0 ;  /* 0x000000ff0300720c */ /* 0x000fe400007a4270 */
[----:B------:R-:W-:Y:S01]  /*5d70*/  F2FP.F16.F32.PACK_AB R67, RZ, R67 ;  /* 0x00000043ff43723e */ /* 0x000fe200000000ff */
[----:B------:R-:W-:Y:S01]  /*5d80*/  @P2 STG.E.U16 desc[UR36][R8.64+0xa0], R66 ;  /* 0x0000a04208002986 */ /* 0x000fe2000c101524 */
[----:B------:R-:W-:-:S02]  /*5d90*/  F2FP.F16.F32.PACK_AB R68, RZ, R68 ;  /* 0x00000044ff44723e */ /* 0x000fc400000000ff */
[C---:B------:R-:W-:Y:S01]  /*5da0*/  ISETP.GT.AND P2, PT, R3.reuse, 0x8, P1 ;  /* 0x000000080300780c */ /* 0x040fe20000f44270 */
[----:B------:R-:W-:Y:S01]  /*5db0*/  @P3 STG.E.U16 desc[UR36][R8.64+0xa2], R67 ;  /* 0x0000a24308003986 */ /* 0x000fe2000c101524 */
[C---:B------:R-:W-:Y:S02]  /*5dc0*/  ISETP.GT.AND P1, PT, R4.reuse, 0x60, PT ;  /* 0x000000600400780c */ /* 0x040fe40003f24270 */
[----:B------:R-:W-:Y:S01]  /*5dd0*/  F2FP.F16.F32.PACK_AB R69, RZ, R69 ;  /* 0x00000045ff45723e */ /* 0x000fe200000000ff */
[----:B------:R-:W-:Y:S01]  /*5de0*/  @P4 STG.E.U16 desc[UR36][R6.64+0xb0], R68 ;  /* 0x0000b04406004986 */ /* 0x000fe2000c101524 */
[C---:B------:R-:W-:Y:S02]  /*5df0*/  ISETP.GT.AND P3, PT, R3.reuse, 0x8, P0 ;  /* 0x000000080300780c */ /* 0x040fe40000764270 */
[----:B------:R-:W-:Y:S01]  /*5e00*/  ISETP.GT.AND P0, PT, R4, 0x61, PT ;  /* 0x000000610400780c */ /* 0x000fe20003f04270 */
[----:B------:R-:W-:Y:S01]  /*5e10*/  @P5 STG.E.U16 desc[UR36][R6.64+0xb2], R69 ;  /* 0x0000b24506005986 */ /* 0x000fe2000c101524 */
[----:B------:R-:W-:-:S02]  /*5e20*/  ISETP.GT.AND P4, PT, R3, RZ, P1 ;  /* 0x000000ff0300720c */ /* 0x000fc40000f84270 */
[C---:B------:R-:W-:Y:S02]  /*5e30*/  ISETP.GT.AND P5, PT, R3.reuse, RZ, P0 ;  /* 0x000000ff0300720c */ /* 0x040fe400007a4270 */
[----:B------:R-:W-:Y:S02]  /*5e40*/  F2FP.F16.F32.PACK_AB R70, RZ, R70 ;  /* 0x00000046ff46723e */ /* 0x000fe400000000ff */
[----:B------:R-:W-:Y:S02]  /*5e50*/  F2FP.F16.F32.PACK_AB R71, RZ, R71 ;  /* 0x00000047ff47723e */ /* 0x000fe400000000ff */
[----:B------:R-:W-:Y:S01]  /*5e60*/  F2FP.F16.F32.PACK_AB R72, RZ, R72 ;  /* 0x00000048ff48723e */ /* 0x000fe200000000ff */
[----:B------:R-:W-:Y:S01]  /*5e70*/  @P2 STG.E.U16 desc[UR36][R8.64+0xb0], R70 ;  /* 0x0000b04608002986 */ /* 0x000fe2000c101524 */
[----:B------:R-:W-:Y:S02]  /*5e80*/  F2FP.F16.F32.PACK_AB R73, RZ, R73 ;  /* 0x00000049ff49723e */ /* 0x000fe400000000ff */
[C---:B------:R-:W-:Y:S01]  /*5e90*/  ISETP.GT.AND P1, PT, R3.reuse, 0x8, P1 ;  /* 0x000000080300780c */ /* 0x040fe20000f24270 */
[----:B------:R-:W-:Y:S01]  /*5ea0*/  @P3 STG.E.U16 desc[UR36][R8.64+0xb2], R71 ;  /* 0x0000b24708003986 */ /* 0x000fe2000c101524 */
[----:B------:R-:W-:-:S02]  /*5eb0*/  ISETP.GT.AND P2, PT, R3, 0x8, P0 ;  /* 0x000000080300780c */ /* 0x000fc40000744270 */
[C---:B------:R-:W-:Y:S01]  /*5ec0*/  ISETP.GT.AND P0, PT, R4.reuse, 0x69, PT ;  /* 0x000000690400780c */ /* 0x040fe20003f04270 */
[----:B------:R-:W-:Y:S01]  /*5ed0*/  @P4 STG.E.U16 desc[UR36][R6.64+0xc0], R72 ;  /* 0x0000c04806004986 */ /* 0x000fe2000c101524 */
[----:B------:R-:W-:Y:S02]  /*5ee0*/  ISETP.GT.AND P4, PT, R4, 0x68, PT ;  /* 0x000000680400780c */ /* 0x000fe40003f84270 */
[----:B------:R-:W-:Y:S01]  /*5ef0*/  F2FP.F16.F32.PACK_AB R74, RZ, R74 ;  /* 0x0000004aff4a723e */ /* 0x000fe200000000ff */
[----:B------:R-:W-:Y:S01]  /*5f00*/  @P5 STG.E.U16 desc[UR36][R6.64+0xc2], R73 ;  /* 0x0000c24906005986 */ /* 0x000fe2000c101524 */
[C---:B------:R-:W-:Y:S02]  /*5f10*/  ISETP.GT.AND P5, PT, R3.reuse, RZ, P4 ;  /* 0x000000ff0300720c */ /* 0x040fe400027a4270 */
[----:B------:R-:W-:Y:S01]  /*5f20*/  ISETP.GT.AND P3, PT, R3, RZ, P0 ;  /* 0x000000ff0300720c */ /* 0x000fe20000764270 */
[----:B------:R-:W-:Y:S01]  /*5f30*/  @P1 STG.E.U16 desc[UR36][R8.64+0xc0], R74 ;  /* 0x0000c04a08001986 */ /* 0x000fe2000c101524 */
[----:B------:R-:W-:-:S02]  /*5f40*/  F2FP.F16.F32.PACK_AB R75, RZ, R75 ;  /* 0x0000004bff4b723e */ /* 0x000fc400000000ff */
[----:B------:R-:W-:Y:S02]  /*5f50*/  F2FP.F16.F32.PACK_AB R76, RZ, R76 ;  /* 0x0000004cff4c723e */ /* 0x000fe400000000ff */
[C---:B------:R-:W-:Y:S01]  /*5f60*/  ISETP.GT.AND P4, PT, R3.reuse, 0x8, P4 ;  /* 0x000000080300780c */ /* 0x040fe20002784270 */
[----:B------:R-:W-:Y:S01]  /*5f70*/  @P2 STG.E.U16 desc[UR36][R8.64+0xc2], R75 ;  /* 0x0000c24b08002986 */ /* 0x000fe2000c101524 */
[----:B------:R-:W-:Y:S02]  /*5f80*/  F2FP.F16.F32.PACK_AB R77, RZ, R77 ;  /* 0x0000004dff4d723e */ /* 0x000fe400000000ff */
[C---:B------:R-:W-:Y:S01]  /*5f90*/  ISETP.GT.AND P2, PT, R4.reuse, 0x71, PT ;  /* 0x000000710400780c */ /* 0x040fe20003f44270 */
[----:B------:R-:W-:Y:S01]  /*5fa0*/  @P5 STG.E.U16 desc[UR36][R6.64+0xd0], R76 ;  /* 0x0000d04c06005986 */ /* 0x000fe2000c101524 */
[----:B------:R-:W-:Y:S02]  /*5fb0*/  ISETP.GT.AND P5, PT, R3, 0x8, P0 ;  /* 0x000000080300780c */ /* 0x000fe400007a4270 */
[C---:B------:R-:W-:Y:S01]  /*5fc0*/  ISETP.GT.AND P1, PT, R4.reuse, 0x78, PT ;  /* 0x000000780400780c */ /* 0x040fe20003f24270 */
[----:B------:R-:W-:Y:S01]  /*5fd0*/  @P3 STG.E.U16 desc[UR36][R6.64+0xd2], R77 ;  /* 0x0000d24d06003986 */ /* 0x000fe2000c101524 */
[----:B------:R-:W-:-:S02]  /*5fe0*/  ISETP.GT.AND P3, PT, R4, 0x70, PT ;  /* 0x000000700400780c */ /* 0x000fc40003f64270 */
[----:B------:R-:W-:Y:S01]  /*5ff0*/  ISETP.GT.AND P0, PT, R4, 0x79, PT ;  /* 0x000000790400780c */ /* 0x000fe20003f04270 */
[----:B------:R-:W-:Y:S01]  /*6000*/  @P4 IMAD.MOV.U32 R4, RZ, RZ, R8 ;  /* 0x000000ffff044224 */ /* 0x000fe200078e0008 */
[----:B------:R-:W-:Y:S01]  /*6010*/  F2FP.F16.F32.PACK_AB R78, RZ, R78 ;  /* 0x0000004eff4e723e */ /* 0x000fe200000000ff */
[----:B------:R-:W-:Y:S01]  /*6020*/  @P4 IMAD.MOV.U32 R5, RZ, RZ, R9 ;  /* 0x000000ffff054224 */ /* 0x000fe200078e0009 */
[----:B------:R-:W-:Y:S02]  /*6030*/  F2FP.F16.F32.PACK_AB R79, RZ, R79 ;  /* 0x0000004fff4f723e */ /* 0x000fe400000000ff */
[----:B------:R-:W-:Y:S02]  /*6040*/  F2FP.F16.F32.PACK_AB R80, RZ, R80 ;  /* 0x00000050ff50723e */ /* 0x000fe400000000ff */
[----:B------:R0:W-:Y:S01]  /*6050*/  @P4 STG.E.U16 desc[UR36][R4.64+0xd0], R78 ;  /* 0x0000d04e04004986 */ /* 0x0001e2000c101524 */
[----:B------:R-:W-:Y:S02]  /*6060*/  ISETP.GT.AND P4, PT, R3, RZ, P2 ;  /* 0x000000ff0300720c */ /* 0x000fe40001784270 */
[----:B------:R-:W-:-:S02]  /*6070*/  F2FP.F16.F32.PACK_AB R81, RZ, R81 ;  /* 0x00000051ff51723e */ /* 0x000fc400000000ff */
[----:B------:R-:W-:Y:S02]  /*6080*/  ISETP.GT.AND P2, PT, R3, 0x8, P2 ;  /* 0x000000080300780c */ /* 0x000fe40001744270 */
[----:B------:R-:W-:Y:S02]  /*6090*/  F2FP.F16.F32.PACK_AB R82, RZ, R82 ;  /* 0x00000052ff52723e */ /* 0x000fe400000000ff */
[----:B------:R-:W-:Y:S02]  /*60a0*/  F2FP.F16.F32.PACK_AB R83, RZ, R83 ;  /* 0x00000053ff53723e */ /* 0x000fe400000000ff */
[----:B------:R-:W-:Y:S01]  /*60b0*/  F2FP.F16.F32.PACK_AB R84, RZ, R84 ;  /* 0x00000054ff54723e */ /* 0x000fe200000000ff */
[----:B0-----:R-:W-:Y:S01]  /*60c0*/  @P5 IMAD.MOV.U32 R4, RZ, RZ, R8 ;  /* 0x000000ffff045224 */ /* 0x001fe200078e0008 */
[----:B------:R-:W-:Y:S01]  /*60d0*/  F2FP.F16.F32.PACK_AB R85, RZ, R85 ;  /* 0x00000055ff55723e */ /* 0x000fe200000000ff */
[----:B------:R-:W-:Y:S01]  /*60e0*/  @P5 IMAD.MOV.U32 R5, RZ, RZ, R9 ;  /* 0x000000ffff055224 */ /* 0x000fe200078e0009 */
[----:B------:R-:W-:-:S02]  /*60f0*/  F2FP.F16.F32.PACK_AB R86, RZ, R86 ;  /* 0x00000056ff56723e */ /* 0x000fc400000000ff */
[----:B------:R-:W-:Y:S02]  /*6100*/  F2FP.F16.F32.PACK_AB R87, RZ, R87 ;  /* 0x00000057ff57723e */ /* 0x000fe400000000ff */
[----:B------:R0:W-:Y:S01]  /*6110*/  @P5 STG.E.U16 desc[UR36][R4.64+0xd2], R79 ;  /* 0x0000d24f04005986 */ /* 0x0001e2000c101524 */
[C---:B------:R-:W-:Y:S02]  /*6120*/  ISETP.GT.AND P5, PT, R3.reuse, RZ, P3 ;  /* 0x000000ff0300720c */ /* 0x040fe40001fa4270 */
[----:B------:R-:W-:-:S11]  /*6130*/  ISETP.GT.AND P3, PT, R3, 0x8, P3 ;  /* 0x000000080300780c */ /* 0x000fd60001f64270 */
[----:B0-----:R-:W-:Y:S02]  /*6140*/  @P5 IMAD.MOV.U32 R4, RZ, RZ, R6 ;  /* 0x000000ffff045224 */ /* 0x001fe400078e0006 */
[----:B------:R-:W-:-:S05]  /*6150*/  @P5 IMAD.MOV.U32 R5, RZ, RZ, R7 ;  /* 0x000000ffff055224 */ /* 0x000fca00078e0007 */
[----:B------:R0:W-:Y:S01]  /*6160*/  @P5 STG.E.U16 desc[UR36][R4.64+0xe0], R80 ;  /* 0x0000e05004005986 */ /* 0x0001e2000c101524 */
[C---:B------:R-:W-:Y:S02]  /*6170*/  ISETP.GT.AND P5, PT, R3.reuse, RZ, P0 ;  /* 0x000000ff0300720c */ /* 0x040fe400007a4270 */
[----:B------:R-:W-:Y:S01]  /*6180*/  ISETP.GT.AND P0, PT, R3, 0x8, P0 ;  /* 0x000000080300780c */ /* 0x000fe20000704270 */
[----:B0-----:R-:W-:Y:S02]  /*6190*/  @P4 IMAD.MOV.U32 R4, RZ, RZ, R6 ;  /* 0x000000ffff044224 */ /* 0x001fe400078e0006 */
[----:B------:R-:W-:-:S05]  /*61a0*/  @P4 IMAD.MOV.U32 R5, RZ, RZ, R7 ;  /* 0x000000ffff054224 */ /* 0x000fca00078e0007 */
[----:B------:R0:W-:Y:S01]  /*61b0*/  @P4 STG.E.U16 desc[UR36][R4.64+0xe2], R81 ;  /* 0x0000e25104004986 */ /* 0x0001e2000c101524 */
[C---:B------:R-:W-:Y:S02]  /*61c0*/  ISETP.GT.AND P4, PT, R3.reuse, RZ, P1 ;  /* 0x000000ff0300720c */ /* 0x040fe40000f84270 */
[----:B------:R-:W-:Y:S01]  /*61d0*/  ISETP.GT.AND P1, PT, R3, 0x8, P1 ;  /* 0x000000080300780c */ /* 0x000fe20000f24270 */
[----:B0-----:R-:W-:Y:S02]  /*61e0*/  @P3 IMAD.MOV.U32 R4, RZ, RZ, R8 ;  /* 0x000000ffff043224 */ /* 0x001fe400078e0008 */
[----:B------:R-:W-:-:S05]  /*61f0*/  @P3 IMAD.MOV.U32 R5, RZ, RZ, R9 ;  /* 0x000000ffff053224 */ /* 0x000fca00078e0009 */
[----:B------:R0:W-:Y:S02]  /*6200*/  @P3 STG.E.U16 desc[UR36][R4.64+0xe0], R82 ;  /* 0x0000e05204003986 */ /* 0x0001e4000c101524 */
[----:B0-----:R-:W-:Y:S02]  /*6210*/  @P2 IMAD.MOV.U32 R4, RZ, RZ, R8 ;  /* 0x000000ffff042224 */ /* 0x001fe400078e0008 */
[----:B------:R-:W-:-:S05]  /*6220*/  @P2 IMAD.MOV.U32 R5, RZ, RZ, R9 ;  /* 0x000000ffff052224 */ /* 0x000fca00078e0009 */
[----:B------:R0:W-:Y:S02]  /*6230*/  @P2 STG.E.U16 desc[UR36][R4.64+0xe2], R83 ;  /* 0x0000e25304002986 */ /* 0x0001e4000c101524 */
[----:B0-----:R-:W-:Y:S02]  /*6240*/  @P4 IMAD.MOV.U32 R4, RZ, RZ, R6 ;  /* 0x000000ffff044224 */ /* 0x001fe400078e0006 */
[----:B------:R-:W-:-:S05]  /*6250*/  @P4 IMAD.MOV.U32 R5, RZ, RZ, R7 ;  /* 0x000000ffff054224 */ /* 0x000fca00078e0007 */
[----:B------:R0:W-:Y:S04]  /*6260*/  @P4 STG.E.U16 desc[UR36][R4.64+0xf0], R84 ;  /* 0x0000f05404004986 */ /* 0x0001e8000c101524 */
[----:B------:R1:W-:Y:S01]  /*6270*/  @P5 STG.E.U16 desc[UR36][R6.64+0xf2], R85 ;  /* 0x0000f25506005986 */ /* 0x0003e2000c101524 */
[----:B0-----:R-:W-:Y:S02]  /*6280*/  @P1 IMAD.MOV.U32 R4, RZ, RZ, R8 ;  /* 0x000000ffff041224 */ /* 0x001fe400078e0008 */
[----:B------:R-:W-:-:S05]  /*6290*/  @P1 IMAD.MOV.U32 R5, RZ, RZ, R9 ;  /* 0x000000ffff051224 */ /* 0x000fca00078e0009 */
[----:B------:R1:W-:Y:S04]  /*62a0*/  @P1 STG.E.U16 desc[UR36][R4.64+0xf0], R86 ;  /* 0x0000f05604001986 */ /* 0x0003e8000c101524 */
[----:B------:R1:W-:Y:S02]  /*62b0*/  @P0 STG.E.U16 desc[UR36][R8.64+0xf2], R87 ;  /* 0x0000f25708000986 */ /* 0x0003e4000c101524 */
.L_x_160:
[----:B------:R-:W-:Y:S05]  /*62c0*/  BSYNC B0 ;  /* 0x0000000000007941 */ /* 0x000fea0003800000 */
.L_x_34:
[----:B------:R-:W-:Y:S01]  /*62d0*/  IADD3 R16, P0, R16, UR38, RZ ;  /* 0x0000002610107c10 */ /* 0x000fe2000ff1e0ff */
[----:B------:R-:W-:Y:S01]  /*62e0*/  ULDC.64 UR4, c[0x0][0x650] ;  /* 0x0001940000047ab9 */ /* 0x000fe20000000a00 */
[----:B------:R-:W-:Y:S01]  /*62f0*/  PRMT R3, RZ, 0x7610, R3 ;  /* 0x00007610ff037816 */ /* 0x000fe20000000003 */
[----:B------:R-:W-:Y:S01]  /*6300*/  IMAD.MOV.U32 R100, RZ, RZ, -0x1 ;  /* 0xffffffffff647424 */ /* 0x000fe200078e00ff */
[----:B------:R-:W-:Y:S01]  /*6310*/  IADD3.X R17, R17, UR41, RZ, P0, !PT ;  /* 0x0000002911117c10 */ /* 0x000fe200087fe4ff */
[----:B------:R-:W-:Y:S01]  /*6320*/  IMAD.MOV.U32 R101, RZ, RZ, -0x1 ;  /* 0xffffffffff657424 */ /* 0x000fe200078e00ff */
[----:B------:R-:W-:-:S04]  /*6330*/  ISETP.GE.U32.AND P0, PT, R16, UR4, PT ;  /* 0x0000000410007c0c */ /* 0x000fc8000bf06070 */
[----:B------:R-:W-:-:S13]  /*6340*/  ISETP.GE.U32.AND.EX P0, PT, R17, UR5, PT, P0 ;  /* 0x0000000511007c0c */ /* 0x000fda000bf06100 */
[----:B------:R-:W-:Y:S05]  /*6350*/  @P0 BRA `(.L_x_161) ;  /* 0x00000004004c0947 */ /* 0x000fea0003800000 */
[----:B------:R-:W0:Y:S01]  /*6360*/  LDC.64 R10, c[0x0][0x628] ;  /* 0x00018a00ff0a7b82 */ /* 0x000e220000000a00 */
[----:B---3--:R-:W3:Y:S01]  /*6370*/  S2R R12, SR_CTAID.X ;  /* 0x00000000000c7919 */ /* 0x008ee20000002500 */
[----:B-12-4-:R-:W-:Y:S02]  /*6380*/  IMAD.MOV.U32 R8, RZ, RZ, R16 ;  /* 0x000000ffff087224 */ /* 0x016fe400078e0010 */
[----:B------:R-:W-:Y:S01]  /*6390*/  IMAD.MOV.U32 R9, RZ, RZ, R17 ;  /* 0x000000ffff097224 */ /* 0x000fe200078e0011 */
[----:B------:R-:W1:Y:S03]  /*63a0*/  S2R R20, SR_CTAID.Y ;  /* 0x0000000000147919 */ /* 0x000e660000002600 */
[----:B------:R-:W2:Y:S08]  /*63b0*/  LDC R0, c[0x0][0x630] ;  /* 0x00018c00ff007b82 */ /* 0x000eb00000000800 */
[----:B------:R-:W4:Y:S01]  /*63c0*/  LDC.64 R14, c[0x0][0x620] ;  /* 0x00018800ff0e7b82 */ /* 0x000f220000000a00 */
[----:B0-----:R-:W-:-:S04]  /*63d0*/  ISETP.NE.U32.AND P0, PT, R10, RZ, PT ;  /* 0x000000ff0a00720c */ /* 0x001fc80003f05070 */
[----:B------:R-:W-:-:S13]  /*63e0*/  ISETP.NE.AND.EX P0, PT, R11, RZ, PT, P0 ;  /* 0x000000ff0b00720c */ /* 0x000fda0003f05300 */
[----:B-1234-:R-:W-:Y:S05]  /*63f0*/  @!P0 BRA `(.L_x_162) ;  /* 0x0000000000288947 */ /* 0x01efea0003800000 */
        /* <DEDUP_REMOVED lines=10> */
.L_x_162:
[-CC-:B------:R-:W-:Y:S01]  /*64a0*/  SHF.R.U64 R101, R8, R0.reuse, R9.reuse ;  /* 0x0000000008657219 */ /* 0x180fe20000001209 */
[----:B------:R-:W0:Y:S01]  /*64b0*/  LDC.64 R26, c[0x0][0x640] ;  /* 0x00019000ff1a7b82 */ /* 0x000e220000000a00 */
[----:B------:R-:W-:Y:S01]  /*64c0*/  SHF.R.U32.HI R0, RZ, R0, R9 ;  /* 0x00000000ff007219 */ /* 0x000fe20000011609 */
[----:B------:R-:W-:Y:S01]  /*64d0*/  ULDC UR4, c[0x0][0x150] ;  /* 0x0000540000047ab9 */ /* 0x000fe20000000800 */
[----:B------:R-:W-:Y:S02]  /*64e0*/  IADD3 R3, P0, RZ, -R101, RZ ;  /* 0x80000065ff037210 */ /* 0x000fe40007f1e0ff */
[----:B------:R-:W-:-:S03]  /*64f0*/  I2FP.F32.U32 R7, R12 ;  /* 0x0000000c00077245 */ /* 0x000fc60000201000 */
[----:B------:R-:W1:Y:S01]  /*6500*/  LDC R6, c[0x0][0x618] ;  /* 0x00018600ff067b82 */ /* 0x000e620000000800 */
[----:B------:R-:W-:Y:S02]  /*6510*/  IMAD.X R5, RZ, RZ, ~R0, P0 ;  /* 0x000000ffff057224 */ /* 0x000fe400000e0e00 */
[----:B------:R-:W-:Y:S01]  /*6520*/  FMUL R7, R7, UR4 ;  /* 0x0000000407077c20 */ /* 0x000fe20008400000 */
[----:B------:R-:W-:Y:S01]  /*6530*/  ULDC UR4, c[0x0][0x154] ;  /* 0x0000550000047ab9 */ /* 0x000fe20000000800 */
[-C--:B------:R-:W-:Y:S02]  /*6540*/  IMAD R0, R5, R14.reuse, RZ ;  /* 0x0000000e05007224 */ /* 0x080fe400078e02ff */
[C---:B------:R-:W-:Y:S01]  /*6550*/  IMAD.WIDE.U32 R4, R3.reuse, R14, R16 ;  /* 0x0000000e03047225 */ /* 0x040fe200078e0010 */
[----:B------:R-:W2:Y:S01]  /*6560*/  LDC R8, c[0x0][0x608] ;  /* 0x00018200ff087b82 */ /* 0x000ea20000000800 */
[----:B------:R-:W3:Y:S02]  /*6570*/  F2I.U32.TRUNC.NTZ R7, R7 ;  /* 0x0000000700077305 */ /* 0x000ee4000020f000 */
[----:B------:R-:W-:Y:S01]  /*6580*/  IMAD R3, R3, R15, R0 ;  /* 0x0000000f03037224 */ /* 0x000fe200078e0200 */
[----:B------:R-:W-:-:S03]  /*6590*/  I2FP.F32.U32 R0, R20 ;  /* 0x0000001400007245 */ /* 0x000fc60000201000 */
[----:B------:R-:W-:Y:S01]  /*65a0*/  IMAD.IADD R3, R5, 0x1, R3 ;  /* 0x0000000105037824 */ /* 0x000fe200078e0203 */
[----:B------:R-:W4:Y:S01]  /*65b0*/  LDC R11, c[0x0][0x658] ;  /* 0x00019600ff0b7b82 */ /* 0x000f220000000800 */
[----:B0-----:R-:W-:-:S04]  /*65c0*/  ISETP.NE.U32.AND P0, PT, R26, RZ, PT ;  /* 0x000000ff1a00720c */ /* 0x001fc80003f05070 */
[----:B------:R-:W-:-:S03]  /*65d0*/  ISETP.NE.AND.EX P0, PT, R27, RZ, PT, P0 ;  /* 0x000000ff1b00720c */ /* 0x000fc60003f05300 */
[----:B------:R-:W0:Y:S01]  /*65e0*/  LDC R9, c[0x0][0x144] ;  /* 0x00005100ff097b82 */ /* 0x000e220000000800 */
[-C--:B-1----:R-:W-:Y:S01]  /*65f0*/  SHF.R.U64 R10, R4, R6.reuse, R3 ;  /* 0x00000006040a7219 */ /* 0x082fe20000001203 */
[----:B---3--:R-:W-:Y:S01]  /*6600*/  IMAD.MOV R7, RZ, RZ, -R7 ;  /* 0x000000ffff077224 */ /* 0x008fe200078e0a07 */
[----:B------:R-:W-:Y:S01]  /*6610*/  SHF.R.U32.HI R3, RZ, R6, R3 ;  /* 0x00000006ff037219 */ /* 0x000fe20000011603 */
[----:B------:R-:W-:-:S04]  /*6620*/  FMUL R6, R0, UR4 ;  /* 0x0000000400067c20 */ /* 0x000fc80008400000 */
[----:B------:R-:W1:Y:S01]  /*6630*/  LDC R21, c[0x0][0x148] ;  /* 0x00005200ff157b82 */ /* 0x000e620000000800 */
[----:B------:R3:W0:Y:S01]  /*6640*/  F2I.U32.TRUNC.NTZ R14, R6 ;  /* 0x00000006000e7305 */ /* 0x000622000020f000 */
[-CC-:B--2---:R-:W-:Y:S02]  /*6650*/  SHF.R.U64 R13, R10, R8.reuse, R3.reuse ;  /* 0x000000080a0d7219 */ /* 0x184fe40000001203 */
[----:B------:R-:W-:-:S04]  /*6660*/  SHF.R.U32.HI R0, RZ, R8, R3 ;  /* 0x00000008ff007219 */ /* 0x000fc80000011603 */
[----:B-----5:R-:W2:Y:S01]  /*6670*/  LDC R24, c[0x0][0x648] ;  /* 0x00019200ff187b82 */ /* 0x020ea20000000800 */
[-CC-:B----4-:R-:W-:Y:S02]  /*6680*/  SHF.R.U64 R15, R13, R11.reuse, R0.reuse ;  /* 0x0000000b0d0f7219 */ /* 0x190fe40000001200 */
[----:B------:R-:W-:-:S03]  /*6690*/  SHF.R.U32.HI R5, RZ, R11, R0 ;  /* 0x0000000bff057219 */ /* 0x000fc60000011600 */
[----:B------:R-:W-:Y:S02]  /*66a0*/  IMAD.MOV.U32 R4, RZ, RZ, R15 ;  /* 0x000000ffff047224 */ /* 0x000fe400078e000f */
[----:B------:R-:W4:Y:S01]  /*66b0*/  LDC R28, c[0x0][0x638] ;  /* 0x00018e00ff1c7b82 */ /* 0x000f220000000800 */
[----:B0-----:R-:W-:-:S07]  /*66c0*/  IMAD R25, R9, R7, R12 ;  /* 0x0000000709197224 */ /* 0x001fce00078e020c */
[----:B------:R-:W0:Y:S08]  /*66d0*/  LDC R29, c[0x0][0x610] ;  /* 0x00018400ff1d7b82 */ /* 0x000e300000000800 */
[----:B------:R-:W0:Y:S01]  /*66e0*/  LDC R30, c[0x0][0x600] ;  /* 0x00018000ff1e7b82 */ /* 0x000e220000000800 */
[----:B-123--:R-:W-:Y:S05]  /*66f0*/  @!P0 BRA `(.L_x_163) ;  /* 0x0000000000288947 */ /* 0x00efea0003800000 */
[----:B------:R-:W1:Y:S02]  /*6700*/  LDC R0, c[0x0][0x64c] ;  /* 0x00019300ff007b82 */ /* 0x000e640000000800 */
[----:B-1----:R-:W-:-:S05]  /*6710*/  IADD3 R3, P0, R15, R0, RZ ;  /* 0x000000000f037210 */ /* 0x002fca0007f1e0ff */
        /* <DEDUP_REMOVED lines=8> */
.L_x_163:
[----:B------:R-:W-:Y:S01]  /*67a0*/  ISETP.NE.AND P0, PT, R2, 0x1, PT ;  /* 0x000000010200780c */ /* 0x000fe20003f05270 */
[----:B------:R-:W-:Y:S01]  /*67b0*/  IMAD.MOV R14, RZ, RZ, -R14 ;  /* 0x000000ffff0e7224 */ /* 0x000fe200078e0a0e */
[----:B------:R-:W-:Y:S02]  /*67c0*/  SHF.R.U64 R3, R4, R24, R5 ;  /* 0x0000001804037219 */ /* 0x000fe40000001205 */
[----:B------:R-:W-:Y:S02]  /*67d0*/  LOP3.LUT R0, R13, R98, RZ, 0xc0, !PT ;  /* 0x000000620d007212 */ /* 0x000fe400078ec0ff */
[----:B------:R-:W-:Y:S01]  /*67e0*/  LOP3.LUT R10, R10, R97, RZ, 0xc0, !PT ;  /* 0x000000610a0a7212 */ /* 0x000fe200078ec0ff */
[----:B------:R-:W-:Y:S02]  /*67f0*/  IMAD.MOV R4, RZ, RZ, -R3 ;  /* 0x000000ffff047224 */ /* 0x000fe400078e0a03 */
[----:B------:R-:W-:Y:S02]  /*6800*/  IMAD R0, R93, R3, R0 ;  /* 0x000000035d007224 */ /* 0x000fe400078e0200 */
[----:B----4-:R-:W-:-:S02]  /*6810*/  IMAD R3, R4, R28, R15 ;  /* 0x0000001c04037224 */ /* 0x010fc400078e020f */
[----:B------:R-:W-:Y:S02]  /*6820*/  @P0 IMAD R25, R21, R14, R20 ;  /* 0x0000000e15190224 */ /* 0x000fe400078e0214 */
[----:B0-----:R-:W-:Y:S02]  /*6830*/  IMAD R5, R3, R30, R10 ;  /* 0x0000001e03057224 */ /* 0x001fe400078e020a */
[----:B------:R-:W-:Y:S02]  /*6840*/  IMAD R0, R0, R29, R25 ;  /* 0x0000001d00007224 */ /* 0x000fe400078e0219 */
[----:B------:R-:W-:-:S03]  /*6850*/  IMAD.MOV.U32 R4, RZ, RZ, 0x1 ;  /* 0x00000001ff047424 */ /* 0x000fc600078e00ff */
[----:B------:R-:W-:Y:S02]  /*6860*/  SEL R100, R5, R0, !P0 ;  /* 0x0000000005647207 */ /* 0x000fe40004000000 */
[----:B------:R-:W-:Y:S02]  /*6870*/  PRMT R3, R4, 0x7610, R3 ;  /* 0x0000761004037816 */ /* 0x000fe40000000003 */
[----:B------:R-:W-:-:S07]  /*6880*/  SEL R0, R0, R5, !P0 ;  /* 0x0000000500007207 */ /* 0x000fce0004000000 */
.L_x_161:
[----:B------:R-:W-:Y:S01]  /*6890*/  UIMAD.WIDE.U32 UR4, UR42, 0x24924925, URZ ;  /* 0x249249252a0478a5 */ /* 0x000fe2000f8e003f */
[----:B------:R-:W-:Y:S01]  /*68a0*/  LOP3.LUT P0, RZ, R3, 0xff, RZ, 0xc0, !PT ;  /* 0x000000ff03ff7812 */ /* 0x000fe2000780c0ff */
[----:B------:R-:W-:Y:S02]  /*68b0*/  IMAD.MOV.U32 R103, RZ, RZ, R0 ;  /* 0x000000ffff677224 */ /* 0x000fe400078e0000 */
[----:B------:R-:W-:-:S04]  /*68c0*/  UIADD3 UR4, UR42, -UR5, URZ ;  /* 0x800000052a047290 */ /* 0x000fc8000fffe03f */
[----:B------:R-:W-:-:S04]  /*68d0*/  ULEA.HI UR4, UR4, UR5, URZ, 0x1f ;  /* 0x0000000504047291 */ /* 0x000fc8000f8ff83f */
[----:B------:R-:W-:-:S04]  /*68e0*/  USHF.R.U32.HI UR4, URZ, 0x2, UR4 ;  /* 0x000000023f047899 */ /* 0x000fc80008011604 */
[----:B------:R-:W-:Y:S01]  /*68f0*/  UIMAD UR42, UR4, -0x7, UR42 ;  /* 0xfffffff9042a78a4 */ /* 0x000fe2000f8e022a */
[----:B------:R-:W-:Y:S11]  /*6900*/  @P0 BRA `(.L_x_164) ;  /* 0xffffffa800f40947 */ /* 0x000ff6000383ffff */
[----:B------:R-:W-:Y:S05]  /*6910*/  EXIT ;  /* 0x000000000000794d */ /* 0x000fea0003800000 */
.L_x_7:
        /* <DEDUP_REMOVED lines=26> */
.L_x_166:
[----:B------:R-:W0:Y:S01]  /*6ac0*/  LDC.64 R28, c[0x0][0x640] ;  /* 0x00019000ff1c7b82 */ /* 0x000e220000000a00 */
[-CC-:B------:R-:W-:Y:S01]  /*6ad0*/  SHF.R.U64 R22, R14, R6.reuse, R15.reuse ;  /* 0x000000060e167219 */ /* 0x180fe2000000120f */
[----:B------:R-:W-:Y:S01]  /*6ae0*/  IMAD.MOV.U32 R30, RZ, RZ, 0x1 ;  /* 0x00000001ff1e7424 */ /* 0x000fe200078e00ff */
[----:B------:R-:W-:Y:S02]  /*6af0*/  SHF.R.U32.HI R6, RZ, R6, R15 ;  /* 0x00000006ff067219 */ /* 0x000fe4000001160f */
[----:B------:R-:W-:-:S03]  /*6b00*/  IADD3 R13, P0, RZ, -R22, RZ ;  /* 0x80000016ff0d7210 */ /* 0x000fc60007f1e0ff */
[----:B------:R-:W1:Y:S02]  /*6b10*/  LDC R12, c[0x0][0x618] ;  /* 0x00018600ff0c7b82 */ /* 0x000e640000000800 */
[----:B------:R-:W-:-:S04]  /*6b20*/  IMAD.X R11, RZ, RZ, ~R6, P0 ;  /* 0x000000ffff0b7224 */ /* 0x000fc800000e0e06 */
[-C--:B------:R-:W-:Y:S02]  /*6b30*/  IMAD R6, R11, R24.reuse, RZ ;  /* 0x000000180b067224 */ /* 0x080fe400078e02ff */
[----:B------:R-:W2:Y:S01]  /*6b40*/  LDC R14, c[0x0][0x608] ;  /* 0x00018200ff0e7b82 */ /* 0x000ea20000000800 */
[----:B------:R-:W-:-:S04]  /*6b50*/  IMAD.WIDE.U32 R10, R13, R24, R16 ;  /* 0x000000180d0a7225 */ /* 0x000fc800078e0010 */
[----:B------:R-:W-:-:S03]  /*6b60*/  IMAD R13, R13, R25, R6 ;  /* 0x000000190d0d7224 */ /* 0x000fc600078e0206 */
[----:B------:R-:W3:Y:S01]  /*6b70*/  LDC R27, c[0x0][0x658] ;  /* 0x00019600ff1b7b82 */ /* 0x000ee20000000800 */
[----:B------:R-:W-:Y:S01]  /*6b80*/  IMAD.IADD R11, R11, 0x1, R13 ;  /* 0x000000010b0b7824 */ /* 0x000fe200078e020d */
[----:B0-----:R-:W-:-:S04]  /*6b90*/  ISETP.NE.U32.AND P0, PT, R28, RZ, PT ;  /* 0x000000ff1c00720c */ /* 0x001fc80003f05070 */
[----:B------:R-:W-:Y:S02]  /*6ba0*/  ISETP.NE.AND.EX P0, PT, R29, RZ, PT, P0 ;  /* 0x000000ff1d00720c */ /* 0x000fe40003f05300 */
[----:B------:R-:W0:Y:S01]  /*6bb0*/  LDC R20, c[0x0][0x600] ;  /* 0x00018000ff147b82 */ /* 0x000e220000000800 */
[-CC-:B-1----:R-:W-:Y:S01]  /*6bc0*/  SHF.R.U64 R8, R10, R12.reuse, R11.reuse ;  /* 0x0000000c0a087219 */ /* 0x182fe2000000120b */
[----:B------:R-:W-:Y:S01]  /*6bd0*/  IMAD.MOV.U32 R10, RZ, RZ, -0x1 ;  /* 0xffffffffff0a7424 */ /* 0x000fe200078e00ff */
[----:B------:R-:W-:-:S05]  /*6be0*/  SHF.R.U32.HI R11, RZ, R12, R11 ;  /* 0x0000000cff0b7219 */ /* 0x000fca000001160b */
[----:B------:R-:W1:Y:S01]  /*6bf0*/  LDC R24, c[0x0][0x648] ;  /* 0x00019200ff187b82 */ /* 0x000e620000000800 */
[-CC-:B--2---:R-:W-:Y:S02]  /*6c00*/  SHF.R.U64 R21, R8, R14.reuse, R11.reuse ;  /* 0x0000000e08157219 */ /* 0x184fe4000000120b */
[----:B------:R-:W-:-:S05]  /*6c10*/  SHF.R.U32.HI R6, RZ, R14, R11 ;  /* 0x0000000eff067219 */ /* 0x000fca000001160b */
[----:B------:R-:W2:Y:S01]  /*6c20*/  LDC R26, c[0x0][0x638] ;  /* 0x00018e00ff1a7b82 */ /* 0x000ea20000000800 */
[-C--:B---3--:R-:W-:Y:S02]  /*6c30*/  SHF.L.U32 R10, R10, R27.reuse, RZ ;  /* 0x0000001b0a0a7219 */ /* 0x088fe400000006ff */
[-CC-:B------:R-:W-:Y:S02]  /*6c40*/  SHF.R.U64 R25, R21, R27.reuse, R6.reuse ;  /* 0x0000001b15197219 */ /* 0x180fe40000001206 */
[----:B------:R-:W-:Y:S02]  /*6c50*/  LOP3.LUT R32, RZ, R10, RZ, 0x33, !PT ;  /* 0x0000000aff207212 */ /* 0x000fe400078e33ff */
[----:B------:R-:W-:Y:S01]  /*6c60*/  SHF.R.U32.HI R11, RZ, R27, R6 ;  /* 0x0000001bff0b7219 */ /* 0x000fe20000011606 */
[----:B------:R-:W3:Y:S01]  /*6c70*/  LDC R31, c[0x0][0x610] ;  /* 0x00018400ff1f7b82 */ /* 0x000ee20000000800 */
[----:B------:R-:W-:Y:S01]  /*6c80*/  IMAD.MOV.U32 R10, RZ, RZ, R25 ;  /* 0x000000ffff0a7224 */ /* 0x000fe200078e0019 */
[----:B------:R-:W-:Y:S06]  /*6c90*/  @!P0 BRA `(.L_x_167) ;  /* 0x0000000000288947 */ /* 0x000fec0003800000 */
        /* <DEDUP_REMOVED lines=10> */
.L_x_167:
[----:B------:R-:W-:Y:S02]  /*6d40*/  ISETP.NE.AND P0, PT, R2, 0x1, PT ;  /* 0x000000010200780c */ /* 0x000fe40003f05270 */
[----:B-1----:R-:W-:Y:S01]  /*6d50*/  SHF.R.U64 R6, R10, R24, R11 ;  /* 0x000000180a067219 */ /* 0x002fe2000000120b */
[----:B0-----:R-:W-:Y:S01]  /*6d60*/  VIADD R11, R20, 0xffffffff ;  /* 0xffffffff140b7836 */ /* 0x001fe20000000000 */
[----:B------:R-:W-:Y:S02]  /*6d70*/  SHF.L.U32 R30, R30, R27, RZ ;  /* 0x0000001b1e1e7219 */ /* 0x000fe400000006ff */
[----:B------:R-:W-:Y:S01]  /*6d80*/  LOP3.LUT R5, R21, R32, RZ, 0xc0, !PT ;  /* 0x0000002015057212 */ /* 0x000fe200078ec0ff */
[----:B------:R-:W-:-:S04]  /*6d90*/  IMAD.MOV R10, RZ, RZ, -R6 ;  /* 0x000000ffff0a7224 */ /* 0x000fc800078e0a06 */
[----:B------:R-:W-:Y:S01]  /*6da0*/  IMAD R6, R30, R6, R5 ;  /* 0x000000061e067224 */ /* 0x000fe200078e0205 */
[----:B------:R-:W-:Y:S01]  /*6db0*/  LOP3.LUT R5, R8, R11, RZ, 0xc0, !PT ;  /* 0x0000000b08057212 */ /* 0x000fe200078ec0ff */
[----:B------:R-:W-:Y:S02]  /*6dc0*/  @P0 IMAD R7, R9, R23, R4 ;  /* 0x0000001709070224 */ /* 0x000fe400078e0204 */
[----:B--2---:R-:W-:Y:S02]  /*6dd0*/  IMAD R4, R10, R26, R25 ;  /* 0x0000001a0a047224 */ /* 0x004fe400078e0219 */
[----:B---3--:R-:W-:Y:S02]  /*6de0*/  IMAD R7, R6, R31, R7 ;  /* 0x0000001f06077224 */ /* 0x008fe400078e0207 */
[----:B------:R-:W-:Y:S02]  /*6df0*/  IMAD R4, R4, R20, R5 ;  /* 0x0000001404047224 */ /* 0x000fe400078e0205 */
[----:B------:R-:W-:-:S02]  /*6e00*/  IMAD.MOV.U32 R8, RZ, RZ, 0x1 ;  /* 0x00000001ff087424 */ /* 0x000fc400078e00ff */
[----:B------:R-:W-:Y:S01]  /*6e10*/  IMAD.MOV.U32 R6, RZ, RZ, R22 ;  /* 0x000000ffff067224 */ /* 0x000fe200078e0016 */
[----:B------:R-:W-:Y:S02]  /*6e20*/  SEL R20, R4, R7, !P0 ;  /* 0x0000000704147207 */ /* 0x000fe40004000000 */
[----:B------:R-:W-:-:S07]  /*6e30*/  SEL R21, R7, R4, !P0 ;  /* 0x0000000407157207 */ /* 0x000fce0004000000 */
.L_x_165:
[----:B------:R-:W-:-:S08]  /*6e40*/  NOP ;  /* 0x0000000000007918 */ /* 0x000fd00000000000 */
[----:B------:R-:W0:-:S00]  /*6e50*/  USETMAXREG.DEALLOC.CTAPOOL 0x28 ;  /* 0x00000028000079c8 */ /* 0x000e0000080e0500 */
[----:B0-----:R-:W-:-:S13]  /*6e60*/  ISETP.NE.AND P0, PT, R3, RZ, PT ;  /* 0x000000ff0300720c */ /* 0x001fda0003f05270 */
[----:B------:R-:W-:Y:S05]  /*6e70*/  @P0 EXIT ;  /* 0x000000000000094d */ /* 0x000fea0003800000 */
[----:B------:R-:W-:Y:S01]  /*6e80*/  LOP3.LUT P0, RZ, R8, 0xff, RZ, 0xc0, !PT ;  /* 0x000000ff08ff7812 */ /* 0x000fe2000780c0ff */
[----:B------:R-:W-:Y:S02]  /*6e90*/  IMAD.MOV.U32 R3, RZ, RZ, 0x1 ;  /* 0x00000001ff037424 */ /* 0x000fe400078e00ff */
[----:B------:R-:W-:-:S10]  /*6ea0*/  IMAD.MOV.U32 R8, RZ, RZ, RZ ;  /* 0x000000ffff087224 */ /* 0x000fd400078e00ff */
[----:B------:R-:W-:Y:S05]  /*6eb0*/  @!P0 BRA `(.L_x_168) ;  /* 0x0000000c00748947 */ /* 0x000fea0003800000 */
[----:B------:R-:W0:Y:S01]  /*6ec0*/  LDC R3, c[0x0][0x28c] ;  /* 0x0000a300ff037b82 */ /* 0x000e220000000800 */
[----:B------:R-:W1:Y:S01]  /*6ed0*/  S2R R13, SR_CgaCtaId ;  /* 0x00000000000d7919 */ /* 0x000e620000008800 */
[----:B------:R-:W-:Y:S01]  /*6ee0*/  ULDC UR5, c[0x0][0x658] ;  /* 0x0001960000057ab9 */ /* 0x000fe20000000800 */
[----:B------:R-:W-:Y:S01]  /*6ef0*/  UMOV UR6, 0xffffffff ;  /* 0xffffffff00067882 */ /* 0x000fe20000000000 */
[----:B------:R-:W-:Y:S01]  /*6f00*/  BSSY B0, `(.L_x_168) ;  /* 0x00000d8000007945 */ /* 0x000fe20003800000 */
[----:B------:R-:W-:Y:S01]  /*6f10*/  USHF.L.U32 UR6, UR6, UR5, URZ ;  /* 0x0000000506067299 */ /* 0x000fe2000800063f */
[----:B------:R-:W-:Y:S01]  /*6f20*/  IMAD.MOV.U32 R10, RZ, RZ, 0x1 ;  /* 0x00000001ff0a7424 */ /* 0x000fe200078e00ff */
[----:B------:R-:W-:Y:S01]  /*6f30*/  LOP3.LUT R9, R18, 0x2, RZ, 0xfc, !PT ;  /* 0x0000000212097812 */ /* 0x000fe200078efcff */
[----:B------:R-:W-:Y:S01]  /*6f40*/  IMAD.MOV.U32 R8, RZ, RZ, RZ ;  /* 0x000000ffff087224 */ /* 0x000fe200078e00ff */
[----:B------:R-:W-:Y:S01]  /*6f50*/  ULDC UR4, c[0x0][0x600] ;  /* 0x0001800000047ab9 */ /* 0x000fe20000000800 */
[----:B------:R-:W-:Y:S01]  /*6f60*/  UMOV UR7, 0x1 ;  /* 0x0000000100077882 */ /* 0x000fe20000000000 */
[----:B------:R-:W-:-:S02]  /*6f70*/  UIADD3 UR4, UR4, -0x1, URZ ;  /* 0xffffffff04047890 */ /* 0x000fc4000fffe03f */
[----:B------:R-:W-:Y:S02]  /*6f80*/  USHF.L.U32 UR5, UR7, UR5, URZ ;  /* 0x0000000507057299 */ /* 0x000fe4000800063f */
[----:B------:R-:W-:Y:S01]  /*6f90*/  ULOP3.LUT UR6, URZ, UR6, URZ, 0x33, !UPT ;  /* 0x000000063f067292 */ /* 0x000fe2000f8e333f */
[----:B------:R-:W-:Y:S01]  /*6fa0*/  ULDC.64 UR42, c[0x0][0x198] ;  /* 0x00006600002a7ab9 */ /* 0x000fe20000000a00 */
[----:B0-----:R-:W-:-:S05]  /*6fb0*/  VIADD R3, R3, 0x3f ;  /* 0x0000003f03037836 */ /* 0x001fca0000000000 */
[----:B------:R-:W-:-:S04]  /*6fc0*/  SHF.R.S32.HI R4, RZ, 0x1f, R3 ;  /* 0x0000001fff047819 */ /* 0x000fc80000011403 */
[----:B------:R-:W-:Y:S01]  /*6fd0*/  LEA.HI R4, R4, R3, RZ, 0x6 ;  /* 0x0000000304047211 */ /* 0x000fe200078f30ff */
[C---:B-1----:R-:W-:Y:S02]  /*6fe0*/  IMAD.SHL.U32 R12, R13.reuse, 0x8, RZ ;  /* 0x000000080d0c7824 */ /* 0x042fe400078e00ff */
[----:B------:R-:W-:Y:S01]  /*6ff0*/  IMAD.SHL.U32 R13, R13, 0x200, RZ ;  /* 0x000002000d0d7824 */ /* 0x000fe200078e00ff */
[----:B------:R-:W-:Y:S01]  /*7000*/  SHF.R.S32.HI R11, RZ, 0x6, R4 ;  /* 0x00000006ff0b7819 */ /* 0x000fe20000011404 */
[----:B------:R-:W-:Y:S01]  /*7010*/  IMAD.MOV.U32 R3, RZ, RZ, 0x1 ;  /* 0x00000001ff037424 */ /* 0x000fe200078e00ff */
[----:B------:R-:W-:Y:S02]  /*7020*/  LOP3.LUT R12, R12, 0x38, RZ, 0xc0, !PT ;  /* 0x000000380c0c7812 */ /* 0x000fe400078ec0ff */
[----:B------:R-:W-:Y:S01]  /*7030*/  LOP3.LUT R13, R13, 0xe00, RZ, 0xc0, !PT ;  /* 0x00000e000d0d7812 */ /* 0x000fe200078ec0ff */
[----:B------:R-:W-:-:S07]  /*7040*/  VIADD R19, R11, 0x1 ;  /* 0x000000010b137836 */ /* 0x000fce0000000000 */
.L_x_179:
[----:B------:R-:W-:-:S03]  /*7050*/  UMOV UR7, 0xffffffff ;  /* 0xffffffff00077882 */ /* 0x000fc60000000000 */
[----:B------:R-:W-:Y:S05]  /*7060*/  BRA.DIV UR7, `(.L_x_169) ;  /* 0x00000012075c7947 */ /* 0x000fea000b800000 */
[----:B------:R-:W-:-:S13]  /*7070*/  ELECT P6, URZ, PT ;  /* 0x00000000003f782f */ /* 0x000fda00038c0000 */
.L_x_193:
[----:B------:R-:W-:Y:S04]  /*7080*/  BSSY B1, `(.L_x_170) ;  /* 0x000004a000017945 */ /* 0x000fe80003800000 */
[----:B------:R-:W-:Y:S05]  /*7090*/  @!P6 BRA `(.L_x_171) ;  /* 0x000000040020e947 */ /* 0x000fea0003800000 */
[----:B------:R-:W0:Y:S02]  /*70a0*/  LDC R4, c[0x0][0x28c] ;  /* 0x0000a300ff047b82 */ /* 0x000e240000000800 */
[----:B0-----:R-:W-:-:S13]  /*70b0*/  ISETP.GE.AND P0, PT, R4, 0x1, PT ;  /* 0x000000010400780c */ /* 0x001fda0003f06270 */
[----:B------:R-:W-:Y:S05]  /*70c0*/  @!P0 BRA `(.L_x_171) ;  /* 0x0000000400148947 */ /* 0x000fea0003800000 */
[----:B------:R-:W-:Y:S02]  /*70d0*/  IMAD.SHL.U32 R21, R21, 0x80, RZ ;  /* 0x0000008015157824 */ /* 0x000fe400078e00ff */
[----:B------:R-:W-:Y:S02]  /*70e0*/  IMAD.SHL.U32 R22, R20, 0x80, RZ ;  /* 0x0000008014167824 */ /* 0x000fe400078e00ff */
[----:B------:R-:W-:Y:S02]  /*70f0*/  IMAD.MOV.U32 R25, RZ, RZ, RZ ;  /* 0x000000ffff197224 */ /* 0x000fe400078e00ff */
[----:B------:R-:W-:Y:S02]  /*7100*/  IMAD.MOV.U32 R4, RZ, RZ, R12 ;  /* 0x000000ffff047224 */ /* 0x000fe400078e000c */
[----:B------:R-:W-:Y:S02]  /*7110*/  IMAD.MOV.U32 R5, RZ, RZ, R19 ;  /* 0x000000ffff057224 */ /* 0x000fe400078e0013 */
[----:B------:R-:W-:-:S02]  /*7120*/  IMAD.MOV.U32 R7, RZ, RZ, R3 ;  /* 0x000000ffff077224 */ /* 0x000fc400078e0003 */
[----:B------:R-:W-:Y:S02]  /*7130*/  IMAD.MOV.U32 R14, RZ, RZ, R8 ;  /* 0x000000ffff0e7224 */ /* 0x000fe400078e0008 */
[----:B------:R-:W-:Y:S02]  /*7140*/  VIADD R26, R21, 0x40 ;  /* 0x00000040151a7836 */ /* 0x000fe40000000000 */
[----:B------:R-:W-:-:S07]  /*7150*/  VIADD R27, R22, 0x40 ;  /* 0x00000040161b7836 */ /* 0x000fce0000000000 */
.L_x_174:
[----:B------:R-:W0:Y:S01]  /*7160*/  S2R R20, SR_CgaCtaId ;  /* 0x0000000000147919 */ /* 0x000e220000008800 */
[----:B------:R-:W-:Y:S02]  /*7170*/  MOV R15, 0x400 ;  /* 0x00000400000f7802 */ /* 0x000fe40000000f00 */
[----:B------:R-:W-:Y:S02]  /*7180*/  ISETP.NE.AND P1, PT, R0, RZ, PT ;  /* 0x000000ff0000720c */ /* 0x000fe40003f25270 */
[----:B0-----:R-:W-:Y:S02]  /*7190*/  LEA R23, R20, R15, 0x18 ;  /* 0x0000000f14177211 */ /* 0x001fe400078ec0ff */
[----:B------:R-:W-:-:S09]  /*71a0*/  SHF.L.U32 R15, R7, 0x1f, RZ ;  /* 0x0000001f070f7819 */ /* 0x000fd200000006ff */
[----:B------:R-:W0:Y:S01]  /*71b0*/  @!P1 LDC R20, c[0x0][0x500] ;  /* 0x00014000ff149b82 */ /* 0x000e220000000800 */
[----:B------:R-:W-:-:S04]  /*71c0*/  IMAD R24, R14, 0x8, R23 ;  /* 0x000000080e187824 */ /* 0x000fc800078e0217 */
[----:B------:R-:W1:Y:S02]  /*71d0*/  SYNCS.PHASECHK.TRANS64.TRYWAIT P0, [R24+URZ+0x38], R15 ;  /* 0x0000380f180075a7 */ /* 0x000e64000800017f */
[----:B-1----:R-:W-:Y:S05]  /*71e0*/  @!P0 BRA `(.L_x_172) ;  /* 0x00000010001c8947 */ /* 0x002fea0003800000 */
.L_x_194:
[----:B-1----:R-:W-:Y:S01]  /*71f0*/  PRMT R15, R9, 0x9910, RZ ;  /* 0x00009910090f7816 */ /* 0x002fe200000000ff */
[----:B0-----:R0:W-:Y:S03]  /*7200*/  @!P1 SYNCS.ARRIVE.TRANS64 RZ, [R24+URZ], R20 ;  /* 0x0000001418ff99a7 */ /* 0x0011e6000800003f */
[----:B------:R-:W-:-:S13]  /*7210*/  ISETP.NE.AND P0, PT, R15, 0x2, PT ;  /* 0x000000020f00780c */ /* 0x000fda0003f05270 */
[----:B0-----:R-:W-:Y:S05]  /*7220*/  @P0 BRA `(.L_x_173) ;  /* 0x0000000000040947 */ /* 0x001fea0003800000 */
[----:B------:R-:W-:Y:S01]  /*7230*/  BPT.TRAP 0x1 ;  /* 0x000000040000795c */ /* 0x000fe20000300000 */
.L_x_173:
[----:B------:R-:W-:Y:S01]  /*7240*/  IMAD R15, R14, 0x2000, R13 ;  /* 0x000020000e0f7824 */ /* 0x000fe200078e020d */
[----:B------:R-:W-:Y:S01]  /*7250*/  R2UR UR33, R24 ;  /* 0x00000000182172ca */ /* 0x000fe200000e0000 */
[--C-:B------:R-:W-:Y:S01]  /*7260*/  IMAD R20, R14, 0x4000, R23.reuse ;  /* 0x000040000e147824 */ /* 0x100fe200078e0217 */
[----:B------:R-:W-:Y:S01]  /*7270*/  R2UR UR36, R6 ;  /* 0x00000000062472ca */ /* 0x000fe200000e0000 */
[----:B------:R-:W-:Y:S01]  /*7280*/  IMAD R15, R15, 0x2, R23 ;  /* 0x000000020f0f7824 */ /* 0x000fe200078e0217 */
[----:B------:R-:W-:Y:S01]  /*7290*/  R2UR UR35, R25 ;  /* 0x00000000192372ca */ /* 0x000fe200000e0000 */
[----:B------:R-:W-:Y:S01]  /*72a0*/  VIADD R5, R5, 0xffffffff ;  /* 0xffffffff05057836 */ /* 0x000fe20000000000 */
[----:B------:R-:W-:Y:S01]  /*72b0*/  R2UR UR24, R20 ;  /* 0x00000000141872ca */ /* 0x000fe200000e0000 */
[----:B------:R-:W-:Y:S01]  /*72c0*/  UIADD3 UR14, UP0, UR42, 0xf0, URZ ;  /* 0x000000f02a0e7890 */ /* 0x000fe2000ff1e03f */
[----:B------:R-:W-:Y:S01]  /*72d0*/  R2UR UR8, R15 ;  /* 0x000000000f0872ca */ /* 0x000fe200000e0000 */
[----:B------:R-:W-:Y:S01]  /*72e0*/  UIADD3 UR22, UP1, UR42, 0x1f0, URZ ;  /* 0x000001f02a167890 */ /* 0x000fe2000ff3e03f */
[----:B------:R-:W-:Y:S01]  /*72f0*/  R2UR UR34, R21 ;  /* 0x00000000152272ca */ /* 0x000fe200000e0000 */
[----:B------:R-:W-:Y:S01]  /*7300*/  UIADD3.X UR15, URZ, UR43, URZ, UP0, !UPT ;  /* 0x0000002b3f0f7290 */ /* 0x000fe200087fe43f */
[----:B------:R-:W-:Y:S01]  /*7310*/  R2UR UR26, R26 ;  /* 0x000000001a1a72ca */ /* 0x000fe200000e0000 */
[----:B------:R-:W-:Y:S01]  /*7320*/  UIADD3.X UR23, URZ, UR43, URZ, UP1, !UPT ;  /* 0x0000002b3f177290 */ /* 0x000fe20008ffe43f */
[----:B------:R-:W-:Y:S01]  /*7330*/  R2UR UR19, R4 ;  /* 0x00000000041372ca */ /* 0x000fe200000e0000 */
[----:B------:R-:W-:Y:S01]  /*7340*/  VIADD R14, R14, 0x1 ;  /* 0x000000010e0e7836 */ /* 0x000fe20000000000 */
[----:B------:R-:W-:Y:S01]  /*7350*/  R2UR UR18, R22 ;  /* 0x00000000161272ca */ /* 0x000fe200000e0000 */
[----:B------:R-:W-:Y:S01]  /*7360*/  UMOV UR30, 0x0 ;  /* 0x00000000001e7882 */ /* 0x000fe20000000000 */
[----:B------:R-:W-:Y:S01]  /*7370*/  R2UR UR10, R27 ;  /* 0x000000001b0a72ca */ /* 0x000fe200000e0000 */
[----:B------:R-:W-:Y:S01]  /*7380*/  UIADD3 UR32, UR24, 0x180, URZ ;  /* 0x0000018018207890 */ /* 0x000fe2000fffe03f */
[----:B------:R-:W-:Y:S01]  /*7390*/  ISETP.GT.AND P1, PT, R5, 0x1, PT ;  /* 0x000000010500780c */ /* 0x000fe20003f24270 */
[----:B------:R-:W-:Y:S01]  /*73a0*/  UIADD3 UR24, UR24, 0x2180, URZ ;  /* 0x0000218018187890 */ /* 0x000fe2000fffe03f */
[----:B------:R-:W-:Y:S01]  /*73b0*/  ISETP.NE.AND P0, PT, R14, 0x7, PT ;  /* 0x000000070e00780c */ /* 0x000fe20003f05270 */
[----:B------:R-:W-:Y:S01]  /*73c0*/  UIADD3 UR16, UR8, 0x1c180, URZ ;  /* 0x0001c18008107890 */ /* 0x000fe2000fffe03f */
[----:B------:R-:W-:Y:S01]  /*73d0*/  VIADD R4, R4, 0x40 ;  /* 0x0000004004047836 */ /* 0x000fe20000000000 */
[----:B------:R-:W-:Y:S01]  /*73e0*/  UIADD3 UR8, UR8, 0x1e180, URZ ;  /* 0x0001e18008087890 */ /* 0x000fe2000fffe03f */
[----:B------:R-:W-:Y:S01]  /*73f0*/  SEL R20, RZ, 0x1, P0 ;  /* 0x00000001ff147807 */ /* 0x000fe20000000000 */
[----:B------:R-:W-:Y:S01]  /*7400*/  UMOV UR31, 0x10000000 ;  /* 0x10000000001f7882 */ /* 0x000fe20000000000 */
[----:B------:R-:W-:Y:S01]  /*7410*/  UMOV UR25, UR33 ;  /* 0x0000002100197c82 */ /* 0x000fe20008000000 */
[----:B------:R-:W-:Y:S01]  /*7420*/  UMOV UR28, UR36 ;  /* 0x00000024001c7c82 */ /* 0x000fe20008000000 */
[----:B------:R-:W-:Y:S01]  /*7430*/  UMOV UR27, UR35 ;  /* 0x00000023001b7c82 */ /* 0x000fe20008000000 */
[----:B------:R-:W-:Y:S01]  /*7440*/  UMOV UR7, 0xff0000 ;  /* 0x00ff000000077882 */ /* 0x000fe20000000000 */
[----:B------:R0:W-:Y:S01]  /*7450*/  UTMALDG.3D [UR32], [UR14], desc[UR30] ;  /* 0x00001e200e0075b4 */ /* 0x0001e20008011000 */
[----:B------:R-:W-:Y:S01]  /*7460*/  UMOV UR17, UR33 ;  /* 0x0000002100117c82 */ /* 0x000fe20008000000 */
[----:B------:R-:W-:Y:S01]  /*7470*/  UMOV UR20, UR36 ;  /* 0x0000002400147c82 */ /* 0x000fe20008000000 */
[----:B------:R-:W-:Y:S01]  /*7480*/  UMOV UR9, UR33 ;  /* 0x0000002100097c82 */ /* 0x000fe20008000000 */
[----:B------:R-:W-:Y:S01]  /*7490*/  UMOV UR11, UR19 ;  /* 0x00000013000b7c82 */ /* 0x000fe20008000000 */
[----:B------:R-:W-:Y:S01]  /*74a0*/  UMOV UR12, UR36 ;  /* 0x00000024000c7c82 */ /* 0x000fe20008000000 */
[----:B------:R-:W-:Y:S01]  /*74b0*/  LOP3.LUT R7, R7, R20, RZ, 0x3c, !PT ;  /* 0x0000001407077212 */ /* 0x000fe200078e3cff */
[----:B------:R-:W-:Y:S01]  /*74c0*/  VIADD R25, R25, 0x40 ;  /* 0x0000004019197836 */ /* 0x000fe20000000000 */
[----:B------:R0:W-:Y:S01]  /*74d0*/  UTMALDG.3D [UR24], [UR14], desc[UR30] ;  /* 0x00001e180e0075b4 */ /* 0x0001e20008011000 */
[----:B------:R-:W-:Y:S01]  /*74e0*/  SEL R14, R14, RZ, P0 ;  /* 0x000000ff0e0e7207 */ /* 0x000fe20000000000 */
[----:B------:R0:W-:Y:S01]  /*74f0*/  UTMALDG.3D.MULTICAST [UR16], [UR22], UR7, desc[UR30] ;  /* 0x00001e10160073b4 */ /* 0x0001e20008011807 */
[----:B------:R0:W-:Y:S02]  /*7500*/  UTMALDG.3D.MULTICAST [UR8], [UR22], UR7, desc[UR30] ;  /* 0x00001e08160073b4 */ /* 0x0001e40008011807 */
[----:B0-----:R-:W-:Y:S05]  /*7510*/  @P1 BRA `(.L_x_174) ;  /* 0xfffffffc00101947 */ /* 0x001fea000383ffff */
.L_x_171:
[----:B------:R-:W-:Y:S05]  /*7520*/  BSYNC B1 ;  /* 0x0000000000017941 */ /* 0x000fea0003800000 */
.L_x_170:
[----:B------:R-:W-:Y:S01]  /*7530*/  LOP3.LUT P1, RZ, R10, 0xff, RZ, 0xc0, !PT ;  /* 0x000000ff0aff7812 */ /* 0x000fe2000782c0ff */
[C---:B------:R-:W-:Y:S01]  /*7540*/  IMAD.IADD R15, R11.reuse, 0x1, R8 ;  /* 0x000000010b0f7824 */ /* 0x040fe200078e0208 */
[----:B------:R-:W-:Y:S01]  /*7550*/  ULDC.64 UR8, c[0x0][0x650] ;  /* 0x0001940000087ab9 */ /* 0x000fe20000000a00 */
[----:B------:R-:W-:Y:S01]  /*7560*/  ISETP.GE.U32.AND P2, PT, R11, 0x7, PT ;  /* 0x000000070b00780c */ /* 0x000fe20003f46070 */
[----:B------:R-:W-:Y:S01]  /*7570*/  BSSY B1, `(.L_x_175) ;  /* 0x000006e000017945 */ /* 0x000fe20003800000 */
[C---:B------:R-:W-:Y:S01]  /*7580*/  IMAD.WIDE.U32 R4, R15.reuse, 0x24924925, RZ ;  /* 0x249249250f047825 */ /* 0x040fe200078e00ff */
[----:B------:R-:W-:Y:S02]  /*7590*/  ISETP.GT.U32.AND P0, PT, R15, 0x6, PT ;  /* 0x000000060f00780c */ /* 0x000fe40003f04070 */
[----:B------:R-:W-:Y:S01]  /*75a0*/  PRMT R10, RZ, 0x7610, R10 ;  /* 0x00007610ff0a7816 */ /* 0x000fe2000000000a */
[----:B------:R-:W-:Y:S01]  /*75b0*/  IMAD.MOV.U32 R21, RZ, RZ, -0x1 ;  /* 0xffffffffff157424 */ /* 0x000fe200078e00ff */
[----:B------:R-:W-:Y:S01]  /*75c0*/  ISETP.LT.U32.AND P0, PT, R11, 0x7, P0 ;  /* 0x000000070b00780c */ /* 0x000fe20000701070 */
[----:B------:R-:W-:-:S02]  /*75d0*/  IMAD.MOV.U32 R20, RZ, RZ, -0x1 ;  /* 0xffffffffff147424 */ /* 0x000fc400078e00ff */
[----:B------:R-:W0:Y:S01]  /*75e0*/  @P1 S2R R7, SR_CgaCtaId ;  /* 0x0000000000071919 */ /* 0x000e220000008800 */
[----:B------:R-:W-:Y:S02]  /*75f0*/  SEL R4, RZ, 0x1, !P0 ;  /* 0x00000001ff047807 */ /* 0x000fe40004000000 */
[----:B------:R-:W-:Y:S02]  /*7600*/  IADD3 R16, P0, R16, UR38, RZ ;  /* 0x0000002610107c10 */ /* 0x000fe4000ff1e0ff */
[----:B------:R-:W-:Y:S02]  /*7610*/  @P1 MOV R6, 0x400 ;  /* 0x0000040000061802 */ /* 0x000fe40000000f00 */
[----:B------:R-:W-:Y:S02]  /*7620*/  IADD3.X R17, R17, UR41, RZ, P0, !PT ;  /* 0x0000002911117c10 */ /* 0x000fe400087fe4ff */
[----:B------:R-:W-:Y:S02]  /*7630*/  ISETP.GE.U32.AND P0, PT, R16, UR8, PT ;  /* 0x0000000810007c0c */ /* 0x000fe4000bf06070 */
[----:B------:R-:W-:-:S02]  /*7640*/  LOP3.LUT R3, R3, R4, RZ, 0x3c, !PT ;  /* 0x0000000403037212 */ /* 0x000fc400078e3cff */
[----:B------:R-:W-:Y:S02]  /*7650*/  ISETP.GE.U32.AND.EX P0, PT, R17, UR9, PT, P0 ;  /* 0x0000000911007c0c */ /* 0x000fe4000bf06100 */
[----:B------:R-:W-:Y:S02]  /*7660*/  PRMT R4, RZ, 0x7610, R4 ;  /* 0x00007610ff047816 */ /* 0x000fe40000000004 */
[----:B0-----:R-:W-:Y:S01]  /*7670*/  @P1 LEA R6, R7, R6, 0x18 ;  /* 0x0000000607061211 */ /* 0x001fe200078ec0ff */
[----:B------:R-:W-:-:S03]  /*7680*/  IMAD.IADD R7, R15, 0x1, -R5 ;  /* 0x000000010f077824 */ /* 0x000fc600078e0a05 */
[----:B------:R0:W-:Y:S02]  /*7690*/  @P1 SYNCS.ARRIVE.TRANS64.A1T0 RZ, [R6+URZ+0x88], RZ ;  /* 0x000088ff06ff19a7 */ /* 0x0001e4000810003f */
[----:B------:R-:W-:-:S04]  /*76a0*/  LEA.HI R7, R7, R5, RZ, 0x1f ;  /* 0x0000000507077211 */ /* 0x000fc800078ff8ff */
[----:B------:R-:W-:Y:S01]  /*76b0*/  SHF.R.U32.HI R8, RZ, 0x2, R7 ;  /* 0x00000002ff087819 */ /* 0x000fe20000011607 */
[----:B0-----:R-:W-:-:S03]  /*76c0*/  IMAD.MOV.U32 R6, RZ, RZ, -0x1 ;  /* 0xffffffffff067424 */ /* 0x001fc600078e00ff */
[----:B------:R-:W-:Y:S01]  /*76d0*/  @P2 LOP3.LUT R3, R3, 0x1, R8, 0x78, !PT ;  /* 0x0000000103032812 */ /* 0x000fe200078e7808 */
[----:B------:R-:W-:Y:S01]  /*76e0*/  IMAD R8, R8, -0x7, R15 ;  /* 0xfffffff908087824 */ /* 0x000fe200078e020f */
[----:B------:R-:W-:Y:S06]  /*76f0*/  @P0 BRA `(.L_x_176) ;  /* 0x0000000400540947 */ /* 0x000fec0003800000 */
[----:B------:R-:W0:Y:S01]  /*7700*/  S2R R15, SR_CTAID.X ;  /* 0x00000000000f7919 */ /* 0x000e220000002500 */
[----:B------:R-:W-:Y:S01]  /*7710*/  ULDC.64 UR8, c[0x0][0x628] ;  /* 0x00018a0000087ab9 */ /* 0x000fe20000000a00 */
[----:B------:R-:W-:Y:S01]  /*7720*/  ULDC UR10, c[0x0][0x630] ;  /* 0x00018c00000a7ab9 */ /* 0x000fe20000000800 */
[----:B------:R-:W-:Y:S01]  /*7730*/  ISETP.NE.U32.AND P0, PT, RZ, UR8, PT ;  /* 0x00000008ff007c0c */ /* 0x000fe2000bf05070 */
[----:B------:R-:W1:Y:S01]  /*7740*/  S2R R20, SR_CTAID.Y ;  /* 0x0000000000147919 */ /* 0x000e620000002600 */
[----:B------:R-:W-:Y:S01]  /*7750*/  ULDC UR11, c[0x0][0x150] ;  /* 0x00005400000b7ab9 */ /* 0x000fe20000000800 */
[----:B------:R-:W-:Y:S01]  /*7760*/  IMAD.MOV.U32 R4, RZ, RZ, R16 ;  /* 0x000000ffff047224 */ /* 0x000fe200078e0010 */
[----:B------:R-:W-:Y:S01]  /*7770*/  ISETP.NE.AND.EX P0, PT, RZ, UR9, PT, P0 ;  /* 0x00000009ff007c0c */ /* 0x000fe2000bf05300 */
[----:B------:R-:W-:Y:S01]  /*7780*/  IMAD.MOV.U32 R5, RZ, RZ, R17 ;  /* 0x000000ffff057224 */ /* 0x000fe200078e0011 */
[----:B0-----:R-:W-:-:S11]  /*7790*/  I2FP.F32.U32 R22, R15 ;  /* 0x0000000f00167245 */ /* 0x001fd60000201000 */
[----:B------:R-:W-:Y:S05]  /*77a0*/  @!P0 BRA `(.L_x_177) ;  /* 0x0000000000288947 */ /* 0x000fea0003800000 */
[----:B------:R-:W-:Y:S02]  /*77b0*/  ULDC UR7, c[0x0][0x634] ;  /* 0x00018d0000077ab9 */ /* 0x000fe40000000800 */
[----:B------:R-:W-:-:S05]  /*77c0*/  IADD3 R5, P0, R16, UR7, RZ ;  /* 0x0000000710057c10 */ /* 0x000fca000ff1e0ff */
[----:B------:R-:W-:-:S04]  /*77d0*/  IMAD.X R21, RZ, RZ, R17, P0 ;  /* 0x000000ffff157224 */ /* 0x000fc800000e0611 */
[----:B------:R-:W-:-:S04]  /*77e0*/  IMAD.WIDE.U32 R6, R21, UR8, RZ ;  /* 0x0000000815067c25 */ /* 0x000fc8000f8e00ff */
[----:B------:R-:W-:-:S04]  /*77f0*/  IMAD.WIDE.U32 R6, P0, R5, UR9, R6 ;  /* 0x0000000905067c25 */ /* 0x000fc8000f800006 */
[----:B------:R-:W-:-:S04]  /*7800*/  IMAD.WIDE.U32 R4, R5, UR8, RZ ;  /* 0x0000000805047c25 */ /* 0x000fc8000f8e00ff */
[----:B------:R-:W-:Y:S01]  /*7810*/  IMAD.MOV.U32 R4, RZ, RZ, R7 ;  /* 0x000000ffff047224 */ /* 0x000fe200078e0007 */
[----:B------:R-:W-:Y:S01]  /*7820*/  IADD3 RZ, P1, R5, R6, RZ ;  /* 0x0000000605ff7210 */ /* 0x000fe20007f3e0ff */
[----:B------:R-:W-:-:S04]  /*7830*/  IMAD.X R5, RZ, RZ, RZ, P0 ;  /* 0x000000ffff057224 */ /* 0x000fc800000e06ff */
[----:B------:R-:W-:-:S08]  /*7840*/  IMAD.WIDE.U32.X R4, R21, UR9, R4, P1 ;  /* 0x0000000915047c25 */ /* 0x000fd000088e0404 */
.L_x_177:
[--C-:B------:R-:W-:Y:S01]  /*7850*/  SHF.R.U64 R14, R4, UR10, R5.reuse ;  /* 0x0000000a040e7c19 */ /* 0x100fe20008001205 */
[----:B------:R-:W-:Y:S01]  /*7860*/  FMUL R22, R22, UR11 ;  /* 0x0000000b16167c20 */ /* 0x000fe20008400000 */
[----:B------:R-:W-:Y:S01]  /*7870*/  SHF.R.U32.HI R4, RZ, UR10, R5 ;  /* 0x0000000aff047c19 */ /* 0x000fe20008011605 */
[----:B------:R-:W0:Y:S01]  /*7880*/  LDC R6, c[0x0][0x144] ;  /* 0x00005100ff067b82 */ /* 0x000e220000000800 */
[----:B------:R-:W-:Y:S01]  /*7890*/  IADD3 R5, P0, RZ, -R14, RZ ;  /* 0x8000000eff057210 */ /* 0x000fe20007f1e0ff */
[----:B------:R-:W-:Y:S01]  /*78a0*/  ULDC UR7, c[0x0][0x154] ;  /* 0x0000550000077ab9 */ /* 0x000fe20000000800 */
[----:B-1----:R-:W-:Y:S01]  /*78b0*/  I2FP.F32.U32 R7, R20 ;  /* 0x0000001400077245 */ /* 0x002fe20000201000 */
[----:B------:R-:W1:Y:S01]  /*78c0*/  F2I.U32.TRUNC.NTZ R22, R22 ;  /* 0x0000001600167305 */ /* 0x000e62000020f000 */
[----:B------:R-:W-:Y:S01]  /*78d0*/  ULDC.64 UR8, c[0x0][0x620] ;  /* 0x0001880000087ab9 */ /* 0x000fe20000000a00 */
[----:B------:R-:W-:Y:S01]  /*78e0*/  IMAD.X R4, RZ, RZ, ~R4, P0 ;  /* 0x000000ffff047224 */ /* 0x000fe200000e0e04 */
[----:B------:R-:W-:Y:S01]  /*78f0*/  ISETP.NE.AND P2, PT, R2, 0x1, PT ;  /* 0x000000010200780c */ /* 0x000fe20003f45270 */
[----:B------:R-:W-:Y:S01]  /*7900*/  FMUL R23, R7, UR7 ;  /* 0x0000000707177c20 */ /* 0x000fe20008400000 */
[----:B------:R-:W2:Y:S01]  /*7910*/  LDC R25, c[0x0][0x148] ;  /* 0x00005200ff197b82 */ /* 0x000ea20000000800 */
[----:B------:R-:W-:Y:S01]  /*7920*/  IMAD R4, R4, UR8, RZ ;  /* 0x0000000804047c24 */ /* 0x000fe2000f8e02ff */
[----:B------:R-:W-:-:S03]  /*7930*/  ULDC UR7, c[0x0][0x618] ;  /* 0x0001860000077ab9 */ /* 0x000fc60000000800 */
[----:B------:R-:W3:Y:S01]  /*7940*/  F2I.U32.TRUNC.NTZ R23, R23 ;  /* 0x0000001700177305 */ /* 0x000ee2000020f000 */
[C---:B------:R-:W-:Y:S02]  /*7950*/  IMAD R7, R5.reuse, UR9, R4 ;  /* 0x0000000905077c24 */ /* 0x040fe4000f8e0204 */
[----:B------:R-:W-:Y:S01]  /*7960*/  IMAD.WIDE.U32 R4, R5, UR8, R16 ;  /* 0x0000000805047c25 */ /* 0x000fe2000f8e0010 */
[----:B------:R-:W-:Y:S02]  /*7970*/  ULDC.64 UR8, c[0x0][0x640] ;  /* 0x0001900000087ab9 */ /* 0x000fe40000000a00 */
[----:B------:R-:W-:Y:S01]  /*7980*/  ISETP.NE.U32.AND P0, PT, RZ, UR8, PT ;  /* 0x00000008ff007c0c */ /* 0x000fe2000bf05070 */
[----:B------:R-:W-:Y:S02]  /*7990*/  IMAD.IADD R5, R5, 0x1, R7 ;  /* 0x0000000105057824 */ /* 0x000fe400078e0207 */
[----:B-1----:R-:W-:Y:S01]  /*79a0*/  IMAD.MOV R22, RZ, RZ, -R22 ;  /* 0x000000ffff167224 */ /* 0x002fe200078e0a16 */
[----:B------:R-:W-:-:S02]  /*79b0*/  ISETP.NE.AND.EX P0, PT, RZ, UR9, PT, P0 ;  /* 0x00000009ff007c0c */ /* 0x000fc4000bf05300 */
[----:B------:R-:W-:Y:S01]  /*79c0*/  SHF.R.U64 R21, R4, UR7, R5 ;  /* 0x0000000704157c19 */ /* 0x000fe20008001205 */
[----:B0-----:R-:W-:Y:S01]  /*79d0*/  IMAD R15, R6, R22, R15 ;  /* 0x00000016060f7224 */ /* 0x001fe200078e020f */
[----:B------:R-:W-:Y:S01]  /*79e0*/  SHF.R.U32.HI R4, RZ, UR7, R5 ;  /* 0x00000007ff047c19 */ /* 0x000fe20008011605 */
[----:B------:R-:W-:Y:S01]  /*79f0*/  ULDC UR7, c[0x0][0x608] ;  /* 0x0001820000077ab9 */ /* 0x000fe20000000800 */
[----:B---3--:R-:W-:Y:S02]  /*7a00*/  IMAD.MOV R6, RZ, RZ, -R23 ;  /* 0x000000ffff067224 */ /* 0x008fe400078e0a17 */
[--C-:B------:R-:W-:Y:S02]  /*7a10*/  SHF.R.U64 R22, R21, UR7, R4.reuse ;  /* 0x0000000715167c19 */ /* 0x100fe40008001204 */
[----:B------:R-:W-:Y:S01]  /*7a20*/  SHF.R.U32.HI R5, RZ, UR7, R4 ;  /* 0x00000007ff057c19 */ /* 0x000fe20008011604 */
[----:B------:R-:W-:Y:S01]  /*7a30*/  ULDC UR7, c[0x0][0x658] ;  /* 0x0001960000077ab9 */ /* 0x000fe20000000800 */
[----:B--2---:R-:W-:-:S02]  /*7a40*/  @P2 IMAD R15, R25, R6, R20 ;  /* 0x00000006190f2224 */ /* 0x004fc400078e0214 */
[--C-:B------:R-:W-:Y:S02]  /*7a50*/  SHF.R.U64 R20, R22, UR7, R5.reuse ;  /* 0x0000000716147c19 */ /* 0x100fe40008001205 */
[----:B------:R-:W-:-:S03]  /*7a60*/  SHF.R.U32.HI R23, RZ, UR7, R5 ;  /* 0x00000007ff177c19 */ /* 0x000fc60008011605 */
[----:B------:R-:W-:Y:S02]  /*7a70*/  IMAD.MOV.U32 R6, RZ, RZ, R20 ;  /* 0x000000ffff067224 */ /* 0x000fe400078e0014 */
[----:B------:R-:W-:Y:S01]  /*7a80*/  IMAD.MOV.U32 R5, RZ, RZ, R23 ;  /* 0x000000ffff057224 */ /* 0x000fe200078e0017 */
[----:B------:R-:W-:Y:S06]  /*7a90*/  @!P0 BRA `(.L_x_178) ;  /* 0x00000000002c8947 */ /* 0x000fec0003800000 */
        /* <DEDUP_REMOVED lines=9> */
[----:B------:R-:W-:-:S04]  /*7b30*/  IMAD.WIDE.U32.X R4, R23, UR9, R4, P1 ;  /* 0x0000000917047c25 */ /* 0x000fc800088e0404 */
[----:B------:R-:W-:-:S07]  /*7b40*/  IMAD.MOV.U32 R6, RZ, RZ, R4 ;  /* 0x000000ffff067224 */ /* 0x000fce00078e0004 */
.L_x_178:
[----:B------:R-:W-:Y:S01]  /*7b50*/  ULDC UR7, c[0x0][0x648] ;  /* 0x0001920000077ab9 */ /* 0x000fe20000000800 */
[----:B------:R-:W-:Y:S01]  /*7b60*/  LOP3.LUT R4, R22, UR6, RZ, 0xc0, !PT ;  /* 0x0000000616047c12 */ /* 0x000fe2000f8ec0ff */
[----:B------:R-:W-:Y:S01]  /*7b70*/  ULDC UR8, c[0x0][0x610] ;  /* 0x0001840000087ab9 */ /* 0x000fe20000000800 */
[----:B------:R-:W-:Y:S01]  /*7b80*/  SHF.R.U64 R5, R6, UR7, R5 ;  /* 0x0000000706057c19 */ /* 0x000fe20008001205 */
[----:B------:R-:W-:Y:S01]  /*7b90*/  ULDC UR7, c[0x0][0x638] ;  /* 0x00018e0000077ab9 */ /* 0x000fe20000000800 */
[----:B------:R-:W-:-:S03]  /*7ba0*/  LOP3.LUT R21, R21, UR4, RZ, 0xc0, !PT ;  /* 0x0000000415157c12 */ /* 0x000fc6000f8ec0ff */
[----:B------:R-:W-:Y:S02]  /*7bb0*/  IMAD.MOV R7, RZ, RZ, -R5 ;  /* 0x000000ffff077224 */ /* 0x000fe400078e0a05 */
[----:B------:R-:W-:Y:S02]  /*7bc0*/  IMAD R4, R5, UR5, R4 ;  /* 0x0000000505047c24 */ /* 0x000fe4000f8e0204 */
[----:B------:R-:W-:Y:S01]  /*7bd0*/  IMAD R20, R7, UR7, R20 ;  /* 0x0000000707147c24 */ /* 0x000fe2000f8e0214 */
[----:B------:R-:W-:Y:S01]  /*7be0*/  ULDC UR7, c[0x0][0x600] ;  /* 0x0001800000077ab9 */ /* 0x000fe20000000800 */
[----:B------:R-:W-:Y:S02]  /*7bf0*/  IMAD R15, R4, UR8, R15 ;  /* 0x00000008040f7c24 */ /* 0x000fe4000f8e020f */
[----:B------:R-:W-:Y:S02]  /*7c00*/  IMAD R6, R20, UR7, R21 ;  /* 0x0000000714067c24 */ /* 0x000fe4000f8e0215 */
[----:B------:R-:W-:-:S03]  /*7c10*/  IMAD.MOV.U32 R4, RZ, RZ, 0x1 ;  /* 0x00000001ff047424 */ /* 0x000fc600078e00ff */
[----:B------:R-:W-:Y:S02]  /*7c20*/  SEL R20, R6, R15, !P2 ;  /* 0x0000000f06147207 */ /* 0x000fe40005000000 */
[----:B------:R-:W-:Y:S01]  /*7c30*/  SEL R21, R15, R6, !P2 ;  /* 0x000000060f157207 */ /* 0x000fe20005000000 */
[----:B------:R-:W-:-:S07]  /*7c40*/  IMAD.MOV.U32 R6, RZ, RZ, R14 ;  /* 0x000000ffff067224 */ /* 0x000fce00078e000e */
.L_x_176:
[----:B------:R-:W-:Y:S05]  /*7c50*/  BSYNC B1 ;  /* 0x0000000000017941 */ /* 0x000fea0003800000 */
.L_x_175:
[----:B------:R-:W-:-:S13]  /*7c60*/  LOP3.LUT P0, RZ, R4, 0xff, RZ, 0xc0, !PT ;  /* 0x000000ff04ff7812 */ /* 0x000fda000780c0ff */
[----:B------:R-:W-:Y:S05]  /*7c70*/  @P0 BRA `(.L_x_179) ;  /* 0xfffffff000f40947 */ /* 0x000fea000383ffff */
[----:B------:R-:W-:Y:S05]  /*7c80*/  BSYNC B0 ;  /* 0x0000000000007941 */ /* 0x000fea0003800000 */
.L_x_168:
[----:B------:R-:W-:-:S03]  /*7c90*/  UMOV UR7, 0xffffffff ;  /* 0xffffffff00077882 */ /* 0x000fc60000000000 */
[----:B------:R-:W-:Y:S05]  /*7ca0*/  BRA.DIV UR7, `(.L_x_180) ;  /* 0x0000000607807947 */ /* 0x000fea000b800000 */
[----:B------:R-:W-:-:S13]  /*7cb0*/  ELECT P6, URZ, PT ;  /* 0x00000000003f782f */ /* 0x000fda00038c0000 */
.L_x_197:
[----:B------:R-:W-:Y:S04]  /*7cc0*/  BSSY B0, `(.L_x_181) ;  /* 0x0000046000007945 */ /* 0x000fe80003800000 */
[----:B------:R-:W-:Y:S05]  /*7cd0*/  @!P6 BRA `(.L_x_182) ;  /* 0x000000040010e947 */ /* 0x000fea0003800000 */
[----:B------:R-:W-:-:S04]  /*7ce0*/  LOP3.LUT R18, R18, 0x2, RZ, 0xfc, !PT ;  /* 0x0000000212127812 */ /* 0x000fc800078efcff */
[----:B------:R-:W-:-:S13]  /*7cf0*/  ISETP.NE.AND P0, PT, R18, 0x3, PT ;  /* 0x000000031200780c */ /* 0x000fda0003f05270 */
[----:B------:R-:W-:Y:S05]  /*7d00*/  @!P0 BRA `(.L_x_183) ;  /* 0x0000000000048947 */ /* 0x000fea0003800000 */
[----:B------:R-:W-:Y:S01]  /*7d10*/  BPT.TRAP 0x1 ;  /* 0x000000040000795c */ /* 0x000fe20000300000 */
.L_x_183:
[----:B------:R-:W0:Y:S01]  /*7d20*/  S2R R5, SR_CgaCtaId ;  /* 0x0000000000057919 */ /* 0x000e220000008800 */
[----:B------:R-:W-:Y:S02]  /*7d30*/  MOV R0, 0x400 ;  /* 0x0000040000007802 */ /* 0x000fe40000000f00 */
[----:B------:R-:W-:Y:S02]  /*7d40*/  SHF.L.U32 R2, R3, 0x1f, RZ ;  /* 0x0000001f03027819 */ /* 0x000fe400000006ff */
[----:B0-----:R-:W-:-:S05]  /*7d50*/  LEA R5, R5, R0, 0x18 ;  /* 0x0000000005057211 */ /* 0x001fca00078ec0ff */
[----:B------:R-:W-:-:S04]  /*7d60*/  VIADD R5, R5, 0x38 ;  /* 0x0000003805057836 */ /* 0x000fc80000000000 */
[C---:B------:R-:W-:Y:S02]  /*7d70*/  IMAD R7, R8.reuse, 0x8, R5 ;  /* 0x0000000808077824 */ /* 0x040fe400078e0205 */
[----:B------:R-:W-:Y:S02]  /*7d80*/  VIADD R8, R8, 0x1 ;  /* 0x0000000108087836 */ /* 0x000fe40000000000 */
[----:B------:R-:W0:Y:S03]  /*7d90*/  SYNCS.PHASECHK.TRANS64.TRYWAIT P0, [R7+URZ], R2 ;  /* 0x00000002070075a7 */ /* 0x000e26000800017f */
[----:B------:R-:W-:-:S04]  /*7da0*/  ISETP.NE.AND P1, PT, R8, 0x7, PT ;  /* 0x000000070800780c */ /* 0x000fc80003f25270 */
[----:B------:R-:W-:Y:S02]  /*7db0*/  SEL R0, RZ, 0x1, P1 ;  /* 0x00000001ff007807 */ /* 0x000fe40000800000 */
[----:B------:R-:W-:Y:S02]  /*7dc0*/  SEL R8, R8, RZ, P1 ;  /* 0x000000ff08087207 */ /* 0x000fe40000800000 */
[----:B------:R-:W-:-:S03]  /*7dd0*/  LOP3.LUT R9, R3, R0, RZ, 0x3c, !PT ;  /* 0x0000000003097212 */ /* 0x000fc600078e3cff */
[----:B------:R-:W-:Y:S01]  /*7de0*/  IMAD R6, R8, 0x8, R5 ;  /* 0x0000000808067824 */ /* 0x000fe200078e0205 */
[----:B------:R-:W-:Y:S01]  /*7df0*/  SHF.L.U32 R3, R9, 0x1f, RZ ;  /* 0x0000001f09037819 */ /* 0x000fe200000006ff */
[----:B0-----:R-:W-:Y:S06]  /*7e00*/  @!P0 BRA `(.L_x_184) ;  /* 0x0000000400488947 */ /* 0x001fec0003800000 */
.L_x_198:
[----:B------:R-:W1:Y:S01]  /*7e10*/  SYNCS.PHASECHK.TRANS64.TRYWAIT P0, [R6+URZ], R3 ;  /* 0x00000003060075a7 */ /* 0x000e62000800017f */
[----:B------:R-:W-:-:S05]  /*7e20*/  VIADD R0, R8, 0x1 ;  /* 0x0000000108007836 */ /* 0x000fca0000000000 */
[----:B------:R-:W-:-:S04]  /*7e30*/  ISETP.NE.AND P1, PT, R0, 0x7, PT ;  /* 0x000000070000780c */ /* 0x000fc80003f25270 */
[----:B0-----:R-:W-:Y:S02]  /*7e40*/  SEL R2, RZ, 0x1, P1 ;  /* 0x00000001ff027807 */ /* 0x001fe40000800000 */
[----:B------:R-:W-:Y:S02]  /*7e50*/  SEL R0, R0, RZ, P1 ;  /* 0x000000ff00007207 */ /* 0x000fe40000800000 */
[----:B------:R-:W-:-:S03]  /*7e60*/  LOP3.LUT R9, R9, R2, RZ, 0x3c, !PT ;  /* 0x0000000209097212 */ /* 0x000fc600078e3cff */
[----:B------:R-:W-:Y:S01]  /*7e70*/  IMAD R7, R0, 0x8, R5 ;  /* 0x0000000800077824 */ /* 0x000fe200078e0205 */
[----:B------:R-:W-:Y:S01]  /*7e80*/  SHF.L.U32 R4, R9, 0x1f, RZ ;  /* 0x0000001f09047819 */ /* 0x000fe200000006ff */
[----:B-1----:R-:W-:Y:S06]  /*7e90*/  @!P0 BRA `(.L_x_185) ;  /* 0x0000000400388947 */ /* 0x002fec0003800000 */
.L_x_199:
[----:B------:R-:W1:Y:S01]  /*7ea0*/  SYNCS.PHASECHK.TRANS64.TRYWAIT P0, [R7+URZ], R4 ;  /* 0x00000004070075a7 */ /* 0x000e62000800017f */
[----:B------:R-:W-:-:S05]  /*7eb0*/  VIADD R0, R0, 0x1 ;  /* 0x0000000100007836 */ /* 0x000fca0000000000 */
[----:B------:R-:W-:-:S04]  /*7ec0*/  ISETP.NE.AND P1, PT, R0, 0x7, PT ;  /* 0x000000070000780c */ /* 0x000fc80003f25270 */
[----:B------:R-:W-:Y:S02]  /*7ed0*/  SEL R2, RZ, 0x1, P1 ;  /* 0x00000001ff027807 */ /* 0x000fe40000800000 */
[----:B------:R-:W-:Y:S02]  /*7ee0*/  SEL R0, R0, RZ, P1 ;  /* 0x000000ff00007207 */ /* 0x000fe40000800000 */
[----:B------:R-:W-:-:S03]  /*7ef0*/  LOP3.LUT R9, R9, R2, RZ, 0x3c, !PT ;  /* 0x0000000209097212 */ /* 0x000fc600078e3cff */
[----:B0-----:R-:W-:Y:S01]  /*7f00*/  IMAD R6, R0, 0x8, R5 ;  /* 0x0000000800067824 */ /* 0x001fe200078e0205 */
[----:B------:R-:W-:Y:S01]  /*7f10*/  SHF.L.U32 R3, R9, 0x1f, RZ ;  /* 0x0000001f09037819 */ /* 0x000fe200000006ff */
[----:B-1----:R-:W-:Y:S06]  /*7f20*/  @!P0 BRA `(.L_x_186) ;  /* 0x0000000400288947 */ /* 0x002fec0003800000 */
.L_x_200:
        /* <DEDUP_REMOVED lines=9> */
.L_x_201:
        /* <DEDUP_REMOVED lines=9> */
.L_x_202:
[----:B------:R-:W1:Y:S01]  /*8050*/  SYNCS.PHASECHK.TRANS64.TRYWAIT P0, [R6+URZ], R3 ;  /* 0x00000003060075a7 */ /* 0x000e62000800017f */
[----:B------:R-:W-:-:S05]  /*8060*/  VIADD R0, R0, 0x1 ;  /* 0x0000000100007836 */ /* 0x000fca0000000000 */
[----:B------:R-:W-:-:S04]  /*8070*/  ISETP.NE.AND P1, PT, R0, 0x7, PT ;  /* 0x000000070000780c */ /* 0x000fc80003f25270 */
[----:B------:R-:W-:Y:S02]  /*8080*/  SEL R2, RZ, 0x1, P1 ;  /* 0x00000001ff027807 */ /* 0x000fe40000800000 */
[----:B------:R-:W-:Y:S02]  /*8090*/  SEL R0, R0, RZ, P1 ;  /* 0x000000ff00007207 */ /* 0x000fe40000800000 */
[----:B------:R-:W-:Y:S01]  /*80a0*/  LOP3.LUT R2, R9, R2, RZ, 0x3c, !PT ;  /* 0x0000000209027212 */ /* 0x000fe200078e3cff */
[----:B-1----:R-:W-:Y:S06]  /*80b0*/  @!P0 BRA `(.L_x_189) ;  /* 0x0000000400008947 */ /* 0x002fec0003800000 */
.L_x_203:
[----:B------:R-:W-:Y:S01]  /*80c0*/  IMAD R5, R0, 0x8, R5 ;  /* 0x0000000800057824 */ /* 0x000fe200078e0205 */
[----:B------:R-:W-:-:S07]  /*80d0*/  SHF.L.U32 R0, R2, 0x1f, RZ ;  /* 0x0000001f02007819 */ /* 0x000fce00000006ff */
.L_x_190:
[----:B--2---:R2:W3:Y:S02]  /*80e0*/  SYNCS.PHASECHK.TRANS64.TRYWAIT P0, [R5+URZ], R0 ;  /* 0x00000000050075a7 */ /* 0x0044e4000800017f */
[----:B---3--:R-:W-:Y:S05]  /*80f0*/  @!P0 NANOSLEEP.SYNCS 0x989680 ;  /* 0x009896800000895d */ /* 0x008fea0003900000 */
[----:B------:R-:W3:Y:S02]  /*8100*/  @!P0 SYNCS.PHASECHK.TRANS64 P0, [R5+URZ], R0 ;  /* 0x00000000050085a7 */ /* 0x000ee4000800007f */
[----:B---3--:R-:W-:Y:S05]  /*8110*/  @!P0 BRA `(.L_x_190) ;  /* 0xfffffffc00f08947 */ /* 0x008fea000383ffff */
.L_x_182:
[----:B------:R-:W-:Y:S05]  /*8120*/  BSYNC B0 ;  /* 0x0000000000007941 */ /* 0x000fea0003800000 */
.L_x_181:
[----:B------:R-:W-:Y:S05]  /*8130*/  EXIT ;  /* 0x000000000000794d */ /* 0x000fea0003800000 */
.L_x_21:
[----:B-1----:R1:W2:Y:S02]  /*8140*/  SYNCS.PHASECHK.TRANS64.TRYWAIT P1, [R3+URZ], R0 ;  /* 0x00000000030075a7 */ /* 0x0022a4000802017f */
[----:B--2---:R-:W-:Y:S05]  /*8150*/  @!P1 NANOSLEEP.SYNCS 0x989680 ;  /* 0x009896800000995d */ /* 0x004fea0003900000 */
[----:B------:R-:W2:Y:S02]  /*8160*/  @!P1 SYNCS.PHASECHK.TRANS64 P1, [R3+URZ], R0 ;  /* 0x00000000030095a7 */ /* 0x000ea4000802007f */
[----:B--2---:R-:W-:Y:S05]  /*8170*/  @!P1 BRA `(.L_x_21) ;  /* 0xfffffffc00f09947 */ /* 0x004fea000383ffff */
[----:B------:R-:W-:Y:S05]  /*8180*/  BRA `(.L_x_20) ;  /* 0xffffff94009c7947 */ /* 0x000fea000383ffff */
.L_x_26:
[----:B-1----:R1:W2:Y:S02]  /*8190*/  SYNCS.PHASECHK.TRANS64.TRYWAIT P1, [R5+URZ], R4 ;  /* 0x00000004050075a7 */ /* 0x0022a4000802017f */
[----:B--2---:R-:W-:Y:S05]  /*81a0*/  @!P1 NANOSLEEP.SYNCS 0x989680 ;  /* 0x009896800000995d */ /* 0x004fea0003900000 */
[----:B------:R-:W2:Y:S02]  /*81b0*/  @!P1 SYNCS.PHASECHK.TRANS64 P1, [R5+URZ], R4 ;  /* 0x00000004050095a7 */ /* 0x000ea4000802007f */
[----:B--2---:R-:W-:Y:S05]  /*81c0*/  @!P1 BRA `(.L_x_26) ;  /* 0xfffffffc00f09947 */ /* 0x004fea000383ffff */
[----:B------:R-:W-:Y:S05]  /*81d0*/  BRA `(.L_x_25) ;  /* 0xffffff9800787947 */ /* 0x000fea000383ffff */
.L_x_169:
[----:B------:R-:W-:Y:S01]  /*81e0*/  BSSY B1, `(.L_x_191) ;  /* 0x0000006000017945 */ /* 0x000fe20003800000 */
[----:B------:R-:W-:-:S07]  /*81f0*/  IMAD.MOV.U32 R15, RZ, RZ, -0x1 ;  /* 0xffffffffff0f7424 */ /* 0x000fce00078e00ff */
[----:B------:R-:W-:Y:S05]  /*8200*/  WARPSYNC.COLLECTIVE R15, `(.L_x_192) ;  /* 0x000000000f0c7348 */ /* 0x000fea0003c00000 */
[----:B------:R-:W-:Y:S02]  /*8210*/  ELECT P6, UR62, PT ;  /* 0x00000000003e782f */ /* 0x000fe400038c0000 */
[----:B------:R-:W-:Y:S01]  /*8220*/  MOV R14, UR62 ;  /* 0x0000003e000e7c02 */ /* 0x000fe20008000f00 */
[----:B------:R-:W-:Y:S10]  /*8230*/  ENDCOLLECTIVE ;  /* 0x000000000000791b */ /* 0x000ff40003800000 */
.L_x_192:
[----:B------:R-:W-:Y:S05]  /*8240*/  BSYNC B1 ;  /* 0x0000000000017941 */ /* 0x000fea0003800000 */
.L_x_191:
[----:B------:R-:W-:Y:S05]  /*8250*/  BRA `(.L_x_193) ;  /* 0xffffffec00887947 */ /* 0x000fea000383ffff */
.L_x_172:
[----:B-1----:R1:W2:Y:S02]  /*8260*/  SYNCS.PHASECHK.TRANS64.TRYWAIT P0, [R24+URZ+0x38], R15 ;  /* 0x0000380f180075a7 */ /* 0x0022a4000800017f */
[----:B--2---:R-:W-:Y:S05]  /*8270*/  @!P0 NANOSLEEP.SYNCS 0x989680 ;  /* 0x009896800000895d */ /* 0x004fea0003900000 */
[----:B------:R-:W2:Y:S02]  /*8280*/  @!P0 SYNCS.PHASECHK.TRANS64 P0, [R24+URZ+0x38], R15 ;  /* 0x0000380f180085a7 */ /* 0x000ea4000800007f */
[----:B--2---:R-:W-:Y:S05]  /*8290*/  @!P0 BRA `(.L_x_172) ;  /* 0xfffffffc00f08947 */ /* 0x004fea000383ffff */
[----:B------:R-:W-:Y:S05]  /*82a0*/  BRA `(.L_x_194) ;  /* 0xffffffec00d07947 */ /* 0x000fea000383ffff */
.L_x_180:
[----:B------:R-:W-:Y:S01]  /*82b0*/  BSSY B0, `(.L_x_195) ;  /* 0x0000006000007945 */ /* 0x000fe20003800000 */
[----:B------:R-:W-:-:S07]  /*82c0*/  IMAD.MOV.U32 R15, RZ, RZ, -0x1 ;  /* 0xffffffffff0f7424 */ /* 0x000fce00078e00ff */
[----:B------:R-:W-:Y:S05]  /*82d0*/  WARPSYNC.COLLECTIVE R15, `(.L_x_196) ;  /* 0x000000000f0c7348 */ /* 0x000fea0003c00000 */
[----:B------:R-:W-:Y:S02]  /*82e0*/  ELECT P6, UR62, PT ;  /* 0x00000000003e782f */ /* 0x000fe400038c0000 */
[----:B------:R-:W-:Y:S01]  /*82f0*/  MOV R14, UR62 ;  /* 0x0000003e000e7c02 */ /* 0x000fe20008000f00 */
[----:B------:R-:W-:Y:S10]  /*8300*/  ENDCOLLECTIVE ;  /* 0x000000000000791b */ /* 0x000ff40003800000 */
.L_x_196:
[----:B------:R-:W-:Y:S05]  /*8310*/  BSYNC B0 ;  /* 0x0000000000007941 */ /* 0x000fea0003800000 */
.L_x_195:
[----:B------:R-:W-:Y:S05]  /*8320*/  BRA `(.L_x_197) ;  /* 0xfffffff800647947 */ /* 0x000fea000383ffff */
.L_x_184:
[----:B0-----:R0:W1:Y:S02]  /*8330*/  SYNCS.PHASECHK.TRANS64.TRYWAIT P0, [R7+URZ], R2 ;  /* 0x00000002070075a7 */ /* 0x001064000800017f */
[----:B-1----:R-:W-:Y:S05]  /*8340*/  @!P0 NANOSLEEP.SYNCS 0x989680 ;  /* 0x009896800000895d */ /* 0x002fea0003900000 */
[----:B------:R-:W1:Y:S02]  /*8350*/  @!P0 SYNCS.PHASECHK.TRANS64 P0, [R7+URZ], R2 ;  /* 0x00000002070085a7 */ /* 0x000e64000800007f */
[----:B-1----:R-:W-:Y:S05]  /*8360*/  @!P0 BRA `(.L_x_184) ;  /* 0xfffffffc00f08947 */ /* 0x002fea000383ffff */
[----:B------:R-:W-:Y:S05]  /*8370*/  BRA `(.L_x_198) ;  /* 0xfffffff800a47947 */ /* 0x000fea000383ffff */
.L_x_185:
[----:B0-----:R0:W1:Y:S02]  /*8380*/  SYNCS.PHASECHK.TRANS64.TRYWAIT P0, [R6+URZ], R3 ;  /* 0x00000003060075a7 */ /* 0x001064000800017f */
[----:B-1----:R-:W-:Y:S05]  /*8390*/  @!P0 NANOSLEEP.SYNCS 0x989680 ;  /* 0x009896800000895d */ /* 0x002fea0003900000 */
[----:B------:R-:W1:Y:S02]  /*83a0*/  @!P0 SYNCS.PHASECHK.TRANS64 P0, [R6+URZ], R3 ;  /* 0x00000003060085a7 */ /* 0x000e64000800007f */
[----:B-1----:R-:W-:Y:S05]  /*83b0*/  @!P0 BRA `(.L_x_185) ;  /* 0xfffffffc00f08947 */ /* 0x002fea000383ffff */
[----:B------:R-:W-:Y:S05]  /*83c0*/  BRA `(.L_x_199) ;  /* 0xfffffff800b47947 */ /* 0x000fea000383ffff */
.L_x_186:
[----:B0-----:R0:W1:Y:S02]  /*83d0*/  SYNCS.PHASECHK.TRANS64.TRYWAIT P0, [R7+URZ], R4 ;  /* 0x00000004070075a7 */ /* 0x001064000800017f */
[----:B-1----:R-:W-:Y:S05]  /*83e0*/  @!P0 NANOSLEEP.SYNCS 0x989680 ;  /* 0x009896800000895d */ /* 0x002fea0003900000 */
[----:B------:R-:W1:Y:S02]  /*83f0*/  @!P0 SYNCS.PHASECHK.TRANS64 P0, [R7+URZ], R4 ;  /* 0x00000004070085a7 */ /* 0x000e64000800007f */
[----:B-1----:R-:W-:Y:S05]  /*8400*/  @!P0 BRA `(.L_x_186) ;  /* 0xfffffffc00f08947 */ /* 0x002fea000383ffff */
[----:B------:R-:W-:Y:S05]  /*8410*/  BRA `(.L_x_200) ;  /* 0xfffffff800c47947 */ /* 0x000fea000383ffff */
.L_x_187:
[----:B0-----:R0:W1:Y:S02]  /*8420*/  SYNCS.PHASECHK.TRANS64.TRYWAIT P0, [R6+URZ], R3 ;  /* 0x00000003060075a7 */ /* 0x001064000800017f */
[----:B-1----:R-:W-:Y:S05]  /*8430*/  @!P0 NANOSLEEP.SYNCS 0x989680 ;  /* 0x009896800000895d */ /* 0x002fea0003900000 */
[----:B------:R-:W1:Y:S02]  /*8440*/  @!P0 SYNCS.PHASECHK.TRANS64 P0, [R6+URZ], R3 ;  /* 0x00000003060085a7 */ /* 0x000e64000800007f */
[----:B-1----:R-:W-:Y:S05]  /*8450*/  @!P0 BRA `(.L_x_187) ;  /* 0xfffffffc00f08947 */ /* 0x002fea000383ffff */
[----:B------:R-:W-:Y:S05]  /*8460*/  BRA `(.L_x_201) ;  /* 0xfffffff800d47947 */ /* 0x000fea000383ffff */
.L_x_188:
[----:B0-----:R0:W1:Y:S02]  /*8470*/  SYNCS.PHASECHK.TRANS64.TRYWAIT P0, [R7+URZ], R4 ;  /* 0x00000004070075a7 */ /* 0x001064000800017f */
[----:B-1----:R-:W-:Y:S05]  /*8480*/  @!P0 NANOSLEEP.SYNCS 0x989680 ;  /* 0x009896800000895d */ /* 0x002fea0003900000 */
[----:B------:R-:W1:Y:S02]  /*8490*/  @!P0 SYNCS.PHASECHK.TRANS64 P0, [R7+URZ], R4 ;  /* 0x00000004070085a7 */ /* 0x000e64000800007f */
[----:B-1----:R-:W-:Y:S05]  /*84a0*/  @!P0 BRA `(.L_x_188) ;  /* 0xfffffffc00f08947 */ /* 0x002fea000383ffff */
[----:B------:R-:W-:Y:S05]  /*84b0*/  BRA `(.L_x_202) ;  /* 0xfffffff800e47947 */ /* 0x000fea000383ffff */
.L_x_189:
[----:B-1----:R1:W2:Y:S02]  /*84c0*/  SYNCS.PHASECHK.TRANS64.TRYWAIT P0, [R6+URZ], R3 ;  /* 0x00000003060075a7 */ /* 0x0022a4000800017f */
[----:B--2---:R-:W-:Y:S05]  /*84d0*/  @!P0 NANOSLEEP.SYNCS 0x989680 ;  /* 0x009896800000895d */ /* 0x004fea0003900000 */
[----:B------:R-:W2:Y:S02]  /*84e0*/  @!P0 SYNCS.PHASECHK.TRANS64 P0, [R6+URZ], R3 ;  /* 0x00000003060085a7 */ /* 0x000ea4000800007f */
[----:B--2---:R-:W-:Y:S05]  /*84f0*/  @!P0 BRA `(.L_x_189) ;  /* 0xfffffffc00f08947 */ /* 0x004fea000383ffff */
[----:B------:R-:W-:Y:S05]  /*8500*/  BRA `(.L_x_203) ;  /* 0xfffffff800ec7947 */ /* 0x000fea000383ffff */
.L_x_204:
[----:B------:R-:W-:-:S00]  /*8510*/  BRA `(.L_x_204) ;  /* 0xfffffffc00fc7947 */ /* 0x000fc0000383ffff */
[----:B------:R-:W-:-:S00]  /*8520*/  NOP ;  /* 0x0000000000007918 */ /* 0x000fc00000000000 */
        /* <DEDUP_REMOVED lines=13> */
.L_x_205:


//--------------------- .nv.global.init           --------------------------
	.section	.nv.global.init,"aw",@progbits
.nv.global.init:
	.type		$str$22,@object
	.size		$str$22,($str$23 - $str$22)
$str$22:
        /*0000*/ 	.byte	0x6b, 0x5f, 0x74, 0x69, 0x6c, 0x65, 0x5f, 0x63, 0x6f, 0x75, 0x6e, 0x74, 0x20, 0x3e, 0x3d, 0x20
        /*0010*/ 	.byte	0x31, 0x00
	.type		$str$23,@object
	.size		$str$23,(__unnamed_1 - $str$23)
$str$23:
        /*0012*/ 	.byte	0x2f, 0x74, 0x6d, 0x70, 0x2f, 0x63, 0x75, 0x74, 0x6c, 0x61, 0x73, 0x73, 0x5f, 0x73, 0x77, 0x65
        /*0022*/ 	.byte	0x65, 0x70, 0x5f, 0x73, 0x72, 0x63, 0x2f, 0x69, 0x6e, 0x63, 0x6c, 0x75, 0x64, 0x65, 0x2f, 0x63
        /*0032*/ 	.byte	0x75, 0x74, 0x6c, 0x61, 0x73, 0x73, 0x2f, 0x67, 0x65, 0x6d, 0x6d, 0x2f, 0x63, 0x6f, 0x6c, 0x6c
        /*0042*/ 	.byte	0x65, 0x63, 0x74, 0x69, 0x76, 0x65, 0x2f, 0x73, 0x6d, 0x39, 0x30, 0x5f, 0x6d, 0x6d, 0x61, 0x5f
        /*0052*/ 	.byte	0x74, 0x6d, 0x61, 0x5f, 0x67, 0x6d, 0x6d, 0x61, 0x5f, 0x73, 0x73, 0x5f, 0x77, 0x61, 0x72, 0x70
        /*0062*/ 	.byte	0x73, 0x70, 0x65, 0x63, 0x69, 0x61, 0x6c, 0x69, 0x7a, 0x65, 0x64, 0x2e, 0x68, 0x70, 0x70, 0x00
	.type		__unnamed_1,@object
	.size		__unnamed_1,(.L_0 - __unnamed_1)
__unnamed_1:
        /*0072*/ 	.byte	0x76, 0x6f, 0x69, 0x64, 0x20, 0x63, 0x75, 0x74, 0x6c, 0x61, 0x73, 0x73, 0x3a, 0x3a, 0x67, 0x65
        /* <DEDUP_REMOVED lines=180> */
        /*0bc2*/ 	.byte	0x6e, 0x74, 0x69, 0x74, 0x79, 0x5d, 0x00
.L_0:


//--------------------- .nv.shared._ZN7cutlass13device_kernelINS_4gemm6kernel13GemmUniversalIN4cute5tupleIJiiiiEEENS1_10collective13CollectiveMmaINS1_34MainloopSm90TmaGmmaWarpSpecializedILi7ENS5_IJNS4_1CILi8EEENSA_ILi1EEESC_EEENS1_35KernelTmaWarpSpecializedCooperativeEEENS5_IJNSA_ILi128EEESG_NSA_ILi64EEEEEENS_6half_tENS5_IJSC_llEEESJ_SK_NS4_8TiledMMAINS4_8MMA_AtomIJNS4_4SM904GMMA26MMA_64x128x16_F32F16F16_SSILNSO_5MajorE1ELSQ_1ELNSO_7ScaleInE1ELSR_1EEEEEENS4_6LayoutINS5_IJNSA_ILi2EEESC_SC_EEENS5_IJSC_NSA_ILi0EEESX_EEEEENS5_IJNS4_10UnderscoreES10_S10_EEEEENS4_13SM90_TMA_LOADENS4_14ComposedLayoutINS4_7SwizzleILi3ELi4ELi3EEENS4_18smem_ptr_flag_bitsILi16EEENSU_INS5_IJSH_SB_EEENS5_IJSC_SH_EEEEEEEvNS4_8identityENS4_23SM90_TMA_LOAD_MULTICASTES1C_vS1D_EENS_8epilogue10collective6detail29Sm90TmaWarpSpecializedAdapterINS1H_15DefaultEpilogueISJ_NS5_IJlSC_lEEES1L_NS1G_6thread17LinearCombinationISJ_Li1EffLNS1M_9ScaleType4KindE0ELNS_15FloatRoundStyleE2ESJ_EENS1_15EpilogueDefaultEEEEEvvEEEEvNT_6ParamsE --------------------------
	.section	.nv.shared._ZN7cutlass13device_kernelINS_4gemm6kernel13GemmUniversalIN4cute5tupleIJiiiiEEENS1_10collective13CollectiveMmaINS1_34MainloopSm90TmaGmmaWarpSpecializedILi7ENS5_IJNS4_1CILi8EEENSA_ILi1EEESC_EEENS1_35KernelTmaWarpSpecializedCooperativeEEENS5_IJNSA_ILi128EEESG_NSA_ILi64EEEEEENS_6half_tENS5_IJSC_llEEESJ_SK_NS4_8TiledMMAINS4_8MMA_AtomIJNS4_4SM904GMMA26MMA_64x128x16_F32F16F16_SSILNSO_5MajorE1ELSQ_1ELNSO_7ScaleInE1ELSR_1EEEEEENS4_6LayoutINS5_IJNSA_ILi2EEESC_SC_EEENS5_IJSC_NSA_ILi0EEESX_EEEEENS5_IJNS4_10UnderscoreES10_S10_EEEEENS4_13SM90_TMA_LOADENS4_14ComposedLayoutINS4_7SwizzleILi3ELi4ELi3EEENS4_18smem_ptr_flag_bitsILi16EEENSU_INS5_IJSH_SB_EEENS5_IJSC_SH_EEEEEEEvNS4_8identityENS4_23SM90_TMA_LOAD_MULTICASTES1C_vS1D_EENS_8epilogue10collective6detail29Sm90TmaWarpSpecializedAdapterINS1H_15DefaultEpilogueISJ_NS5_IJlSC_lEEES1L_NS1G_6thread17LinearCombinationISJ_Li1EffLNS1M_9ScaleType4KindE0ELNS_15FloatRoundStyleE2ESJ_EENS1_15EpilogueDefaultEEEEEvvEEEEvNT_6ParamsE,"aw",@nobits
	.sectionflags	@""
	.align	16
	.zero		1024


//--------------------- .nv.shared.reserved.0     --------------------------
	.section	.nv.shared.reserved.0,"aw",@nobits
	.weak		__nv_reservedSMEM_offset_0_alias
	.size		__nv_reservedSMEM_offset_0_alias, 0, 0
	.other		__nv_reservedSMEM_offset_0_alias,@"STO_CUDA_RESERVED_SHARED STV_DEFAULT"
__nv_reservedSMEM_offset_0_alias:
	.zero		0


//--------------------- .nv.global                --------------------------
	.section	.nv.global,"aw",@nobits
.nv.global:
	.type		_ZN40_INTERNAL_1b6e8c21_4_k_cu_424140bc_208264cute1_E,@object
	.size		_ZN40_INTERNAL_1b6e8c21_4_k_cu_424140bc_208264cute1_E,(_ZN40_INTERNAL_1b6e8c21_4_k_cu_424140bc_208264cuda3std3__45__cpo6cbeginE - _ZN40_INTERNAL_1b6e8c21_4_k_cu_424140bc_208264cute1_E)
_ZN40_INTERNAL_1b6e8c21_4_k_cu_424140bc_208264cute1_E:
	.zero		1
	.type		_ZN40_INTERNAL_1b6e8c21_4_k_cu_424140bc_208264cuda3std3__45__cpo6cbeginE,@object
	.size		_ZN40_INTERNAL_1b6e8c21_4_k_cu_424140bc_208264cuda3std3__45__cpo6cbeginE,(_ZN40_INTERNAL_1b6e8c21_4_k_cu_424140bc_208264cuda3std3__48in_placeE - _ZN40_INTERNAL_1b6e8c21_4_k_cu_424140bc_208264cuda3std3__45__cpo6cbeginE)
_ZN40_INTERNAL_1b6e8c21_4_k_cu_424140bc_208264cuda3std3__45__cpo6cbeginE:
	.zero		1
	.type		_ZN40_INTERNAL_1b6e8c21_4_k_cu_424140bc_208264cuda3std3__48in_placeE,@object
	.size		_ZN40_INTERNAL_1b6e8c21_4_k_cu_424140bc_208264cuda3std3__48in_placeE,(_ZN40_INTERNAL_1b6e8c21_4_k_cu_424140bc_208264cuda3std6ranges3__45__cpo9iter_moveE - _ZN40_INTERNAL_1b6e8c21_4_k_cu_424140bc_208264cuda3std3__48in_placeE)
_ZN40_INTERNAL_1b6e8c21_4_k_cu_424140bc_208264cuda3std3__48in_placeE:
	.zero		1
	.type		_ZN40_INTERNAL_1b6e8c21_4_k_cu_424140bc_208264cuda3std6ranges3__45__cpo9iter_moveE,@object
	.size		_ZN40_INTERNAL_1b6e8c21_4_k_cu_424140bc_208264cuda3std6ranges3__45__cpo9iter_moveE,(_ZN40_INTERNAL_1b6e8c21_4_k_cu_424140bc_208264cuda3std3__45__cpo5beginE - _ZN40_INTERNAL_1b6e8c21_4_k_cu_424140bc_208264cuda3std6ranges3__45__cpo9iter_moveE)
_ZN40_INTERNAL_1b6e8c21_4_k_cu_424140bc_208264cuda3std6ranges3__45__cpo9iter_moveE:
	.zero		1
	.type		_ZN40_INTERNAL_1b6e8c21_4_k_cu_424140bc_208264cuda3std3__45__cpo5beginE,@object
	.size		_ZN40_INTERNAL_1b6e8c21_4_k_cu_424140bc_208264cuda3std3__45__cpo5beginE,(_ZN40_INTERNAL_1b6e8c21_4_k_cu_424140bc_208264cuda3std3__442_GLOBAL__N__1b6e8c21_4_k_cu_424140bc_208266ignoreE - _ZN40_INTERNAL_1b6e8c21_4_k_cu_424140bc_208264cuda3std3__45__cpo5beginE)
_ZN40_INTERNAL_1b6e8c21_4_k_cu_424140bc_208264cuda3std3__45__cpo5beginE:
	.zero		1
	.type		_ZN40_INTERNAL_1b6e8c21_4_k_cu_424140bc_208264cuda3std3__442_GLOBAL__N__1b6e8c21_4_k_cu_424140bc_208266ignoreE,@object
	.size		_ZN40_INTERNAL_1b6e8c21_4_k_cu_424140bc_208264cuda3std3__442_GLOBAL__N__1b6e8c21_4_k_cu_424140bc_208266ignoreE,(_ZN40_INTERNAL_1b6e8c21_4_k_cu_424140bc_208264cute7productE - _ZN40_INTERNAL_1b6e8c21_4_k_cu_424140bc_208264cuda3std3__442_GLOBAL__N__1b6e8c21_4_k_cu_424140bc_208266ignoreE)
_ZN40_INTERNAL_1b6e8c21_4_k_cu_424140bc_208264cuda3std3__442_GLOBAL__N__1b6e8c21_4_k_cu_424140bc_208266ignoreE:
	.zero		1
	.type		_ZN40_INTERNAL_1b6e8c21_4_k_cu_424140bc_208264cute7productE,@object
	.size		_ZN40_INTERNAL_1b6e8c21_4_k_cu_424140bc_208264cute7productE,(_ZN40_INTERNAL_1b6e8c21_4_k_cu_424140bc_208264cuda3std3__45__cpo3endE - _ZN40_INTERNAL_1b6e8c21_4_k_cu_424140bc_208264cute7productE)
_ZN40_INTERNAL_1b6e8c21_4_k_cu_424140bc_208264cute7productE:
	.zero		1
	.type		_ZN40_INTERNAL_1b6e8c21_4_k_cu_424140bc_208264cuda3std3__45__cpo3endE,@object
	.size		_ZN40_INTERNAL_1b6e8c21_4_k_cu_424140bc_208264cuda3std3__45__cpo3endE,(_ZN40_INTERNAL_1b6e8c21_4_k_cu_424140bc_208264cuda3std3__419piecewise_constructE - _ZN40_INTERNAL_1b6e8c21_4_k_cu_424140bc_208264cuda3std3__45__cpo3endE)
_ZN40_INTERNAL_1b6e8c21_4_k_cu_424140bc_208264cuda3std3__45__cpo3endE:
	.zero		1
	.type		_ZN40_INTERNAL_1b6e8c21_4_k_cu_424140bc_208264cuda3std3__419piecewise_constructE,@object
	.size		_ZN40_INTERNAL_1b6e8c21_4_k_cu_424140bc_208264cuda3std3__419piecewise_constructE,(_ZN40_INTERNAL_1b6e8c21_4_k_cu_424140bc_208264cuda3std3__45__cpo4cendE - _ZN40_INTERNAL_1b6e8c21_4_k_cu_424140bc_208264cuda3std3__419piecewise_constructE)
_ZN40_INTERNAL_1b6e8c21_4_k_cu_424140bc_208264cuda3std3__419piecewise_constructE:
	.zero		1
	.type		_ZN40_INTERNAL_1b6e8c21_4_k_cu_424140bc_208264cuda3std3__45__cpo4cendE,@object
	.size		_ZN40_INTERNAL_1b6e8c21_4_k_cu_424140bc_208264cuda3std3__45__cpo4cendE,(_ZN40_INTERNAL_1b6e8c21_4_k_cu_424140bc_208264cuda3std6ranges3__45__cpo4swapE - _ZN40_INTERNAL_1b6e8c21_4_k_cu_424140bc_208264cuda3std3__45__cpo4cendE)
_ZN40_INTERNAL_1b6e8c21_4_k_cu_424140bc_208264cuda3std3__45__cpo4cendE:
	.zero		1
	.type		_ZN40_INTERNAL_1b6e8c21_4_k_cu_424140bc_208264cuda3std6ranges3__45__cpo4swapE,@object
	.size		_ZN40_INTERNAL_1b6e8c21_4_k_cu_424140bc_208264cuda3std6ranges3__45__cpo4swapE,(.L_8 - _ZN40_INTERNAL_1b6e8c21_4_k_cu_424140bc_208264cuda3std6ranges3__45__cpo4swapE)
_ZN40_INTERNAL_1b6e8c21_4_k_cu_424140bc_208264cuda3std6ranges3__45__cpo4swapE:
	.zero		1
.L_8:


//--------------------- .nv.constant0._ZN7cutlass13device_kernelINS_4gemm6kernel13GemmUniversalIN4cute5tupleIJiiiiEEENS1_10collective13CollectiveMmaINS1_34MainloopSm90TmaGmmaWarpSpecializedILi7ENS5_IJNS4_1CILi8EEENSA_ILi1EEESC_EEENS1_35KernelTmaWarpSpecializedCooperativeEEENS5_IJNSA_ILi128EEESG_NSA_ILi64EEEEEENS_6half_tENS5_IJSC_llEEESJ_SK_NS4_8TiledMMAINS4_8MMA_AtomIJNS4_4SM904GMMA26MMA_64x128x16_F32F16F16_SSILNSO_5MajorE1ELSQ_1ELNSO_7ScaleInE1ELSR_1EEEEEENS4_6LayoutINS5_IJNSA_ILi2EEESC_SC_EEENS5_IJSC_NSA_ILi0EEESX_EEEEENS5_IJNS4_10UnderscoreES10_S10_EEEEENS4_13SM90_TMA_LOADENS4_14ComposedLayoutINS4_7SwizzleILi3ELi4ELi3EEENS4_18smem_ptr_flag_bitsILi16EEENSU_INS5_IJSH_SB_EEENS5_IJSC_SH_EEEEEEEvNS4_8identityENS4_23SM90_TMA_LOAD_MULTICASTES1C_vS1D_EENS_8epilogue10collective6detail29Sm90TmaWarpSpecializedAdapterINS1H_15DefaultEpilogueISJ_NS5_IJlSC_lEEES1L_NS1G_6thread17LinearCombinationISJ_Li1EffLNS1M_9ScaleType4KindE0ELNS_15FloatRoundStyleE2ESJ_EENS1_15EpilogueDefaultEEEEEvvEEEEvNT_6ParamsE --------------------------
	.section	.nv.constant0._ZN7cutlass13device_kernelINS_4gemm6kernel13GemmUniversalIN4cute5tupleIJiiiiEEENS1_10collective13CollectiveMmaINS1_34MainloopSm90TmaGmmaWarpSpecializedILi7ENS5_IJNS4_1CILi8EEENSA_ILi1EEESC_EEENS1_35KernelTmaWarpSpecializedCooperativeEEENS5_IJNSA_ILi128EEESG_NSA_ILi64EEEEEENS_6half_tENS5_IJSC_llEEESJ_SK_NS4_8TiledMMAINS4_8MMA_AtomIJNS4_4SM904GMMA26MMA_64x128x16_F32F16F16_SSILNSO_5MajorE1ELSQ_1ELNSO_7ScaleInE1ELSR_1EEEEEENS4_6LayoutINS5_IJNSA_ILi2EEESC_SC_EEENS5_IJSC_NSA_ILi0EEESX_EEEEENS5_IJNS4_10UnderscoreES10_S10_EEEEENS4_13SM90_TMA_LOADENS4_14ComposedLayoutINS4_7SwizzleILi3ELi4ELi3EEENS4_18smem_ptr_flag_bitsILi16EEENSU_INS5_IJSH_SB_EEENS5_IJSC_SH_EEEEEEEvNS4_8identityENS4_23SM90_TMA_LOAD_MULTICASTES1C_vS1D_EENS_8epilogue10collective6detail29Sm90TmaWarpSpecializedAdapterINS1H_15DefaultEpilogueISJ_NS5_IJlSC_lEEES1L_NS1G_6thread17LinearCombinationISJ_Li1EffLNS1M_9ScaleType4KindE0ELNS_15FloatRoundStyleE2ESJ_EENS1_15EpilogueDefaultEEEEEvvEEEEvNT_6ParamsE,"a",@progbits
	.sectionflags	@""
	.align	4
.nv.constant0._ZN7cutlass13device_kernelINS_4gemm6kernel13GemmUniversalIN4cute5tupleIJiiiiEEENS1_10collective13CollectiveMmaINS1_34MainloopSm90TmaGmmaWarpSpecializedILi7ENS5_IJNS4_1CILi8EEENSA_ILi1EEESC_EEENS1_35KernelTmaWarpSpecializedCooperativeEEENS5_IJNSA_ILi128EEESG_NSA_ILi64EEEEEENS_6half_tENS5_IJSC_llEEESJ_SK_NS4_8TiledMMAINS4_8MMA_AtomIJNS4_4SM904GMMA26MMA_64x128x16_F32F16F16_SSILNSO_5MajorE1ELSQ_1ELNSO_7ScaleInE1ELSR_1EEEEEENS4_6LayoutINS5_IJNSA_ILi2EEESC_SC_EEENS5_IJSC_NSA_ILi0EEESX_EEEEENS5_IJNS4_10UnderscoreES10_S10_EEEEENS4_13SM90_TMA_LOADENS4_14ComposedLayoutINS4_7SwizzleILi3ELi4ELi3EEENS4_18smem_ptr_flag_bitsILi16EEENSU_INS5_IJSH_SB_EEENS5_IJSC_SH_EEEEEEEvNS4_8identityENS4_23SM90_TMA_LOAD_MULTICASTES1C_vS1D_EENS_8epilogue10collective6detail29Sm90TmaWarpSpecializedAdapterINS1H_15DefaultEpilogueISJ_NS5_IJlSC_lEEES1L_NS1G_6thread17LinearCombinationISJ_Li1EffLNS1M_9ScaleType4KindE0ELNS_15FloatRoundStyleE2ESJ_EENS1_15EpilogueDefaultEEEEEvvEEEEvNT_6ParamsE:
	.zero		1664


//--------------------- SYMBOLS --------------------------

	.type		.nv.reservedSmem.offset0,@object
	.size		.nv.reservedSmem.offset0,0x4
	.type		__assertfail,@function
